//
// Generated by NVIDIA NVVM Compiler
//
// Compiler Build ID: CL-36424714
// Cuda compilation tools, release 13.0, V13.0.88
// Based on NVVM 20.0.0
//

.version 9.0
.target sm_100
.address_size 64

	// .globl	scatter_add_sub4bit_bf16
.extern .shared .align 16 .b8 smem[];

.visible .entry scatter_add_sub4bit_bf16(
	.param .u64 .ptr .align 1 scatter_add_sub4bit_bf16_param_0,
	.param .u64 .ptr .align 1 scatter_add_sub4bit_bf16_param_1,
	.param .u64 .ptr .align 1 scatter_add_sub4bit_bf16_param_2,
	.param .u32 scatter_add_sub4bit_bf16_param_3,
	.param .u32 scatter_add_sub4bit_bf16_param_4
)
{
	.reg .pred 	%p<32>;
	.reg .b16 	%rs<36>;
	.reg .b32 	%r<184>;
	.reg .b32 	%f<57>;
	.reg .b64 	%rd<30>;

	ld.param.u64 	%rd5, [scatter_add_sub4bit_bf16_param_0];
	ld.param.u64 	%rd6, [scatter_add_sub4bit_bf16_param_1];
	ld.param.u64 	%rd7, [scatter_add_sub4bit_bf16_param_2];
	ld.param.u32 	%r73, [scatter_add_sub4bit_bf16_param_3];
	ld.param.u32 	%r74, [scatter_add_sub4bit_bf16_param_4];
	cvta.to.global.u64 	%rd1, %rd5;
	cvta.to.global.u64 	%rd2, %rd6;
	cvta.to.global.u64 	%rd3, %rd7;
	mov.u32 	%r1, %ctaid.x;
	mov.u32 	%r2, %tid.x;
	mov.u32 	%r172, %ntid.x;
	mov.b32 	%r75, 1;
	shl.b32 	%r4, %r75, %r73;
	shl.b32 	%r5, %r2, %r73;
	shl.b32 	%r76, %r5, 2;
	mov.u32 	%r177, smem;
	add.s32 	%r6, %r177, %r76;
	setp.eq.s32 	%p1, %r73, 31;
	@%p1 bra 	$L__BB0_13;
	max.s32 	%r7, %r4, 1;
	and.b32  	%r8, %r7, 15;
	setp.lt.s32 	%p2, %r4, 16;
	mov.b32 	%r162, 0;
	@%p2 bra 	$L__BB0_4;
	and.b32  	%r162, %r7, 2147483632;
	mov.b32 	%r170, 0;
$L__BB0_3:
	.pragma "nounroll";
	shl.b32 	%r80, %r170, 2;
	add.s32 	%r81, %r6, %r80;
	mov.b32 	%r82, 0;
	st.shared.u32 	[%r81], %r82;
	st.shared.u32 	[%r81+4], %r82;
	st.shared.u32 	[%r81+8], %r82;
	st.shared.u32 	[%r81+12], %r82;
	st.shared.u32 	[%r81+16], %r82;
	st.shared.u32 	[%r81+20], %r82;
	st.shared.u32 	[%r81+24], %r82;
	st.shared.u32 	[%r81+28], %r82;
	st.shared.u32 	[%r81+32], %r82;
	st.shared.u32 	[%r81+36], %r82;
	st.shared.u32 	[%r81+40], %r82;
	st.shared.u32 	[%r81+44], %r82;
	st.shared.u32 	[%r81+48], %r82;
	st.shared.u32 	[%r81+52], %r82;
	st.shared.u32 	[%r81+56], %r82;
	st.shared.u32 	[%r81+60], %r82;
	add.s32 	%r170, %r170, 16;
	setp.eq.s32 	%p3, %r170, %r162;
	@%p3 bra 	$L__BB0_4;
	bra.uni 	$L__BB0_3;
$L__BB0_4:
	setp.eq.s32 	%p4, %r8, 0;
	@%p4 bra 	$L__BB0_13;
	and.b32  	%r11, %r7, 7;
	setp.lt.u32 	%p5, %r8, 8;
	@%p5 bra 	$L__BB0_7;
	shl.b32 	%r83, %r162, 2;
	add.s32 	%r84, %r6, %r83;
	mov.b32 	%r85, 0;
	st.shared.u32 	[%r84], %r85;
	st.shared.u32 	[%r84+4], %r85;
	st.shared.u32 	[%r84+8], %r85;
	st.shared.u32 	[%r84+12], %r85;
	st.shared.u32 	[%r84+16], %r85;
	st.shared.u32 	[%r84+20], %r85;
	st.shared.u32 	[%r84+24], %r85;
	st.shared.u32 	[%r84+28], %r85;
	add.s32 	%r162, %r162, 8;
$L__BB0_7:
	setp.eq.s32 	%p6, %r11, 0;
	@%p6 bra 	$L__BB0_13;
	and.b32  	%r14, %r7, 3;
	setp.lt.u32 	%p7, %r11, 4;
	@%p7 bra 	$L__BB0_10;
	shl.b32 	%r86, %r162, 2;
	add.s32 	%r87, %r6, %r86;
	mov.b32 	%r88, 0;
	st.shared.u32 	[%r87], %r88;
	st.shared.u32 	[%r87+4], %r88;
	st.shared.u32 	[%r87+8], %r88;
	st.shared.u32 	[%r87+12], %r88;
	add.s32 	%r162, %r162, 4;
$L__BB0_10:
	setp.eq.s32 	%p8, %r14, 0;
	@%p8 bra 	$L__BB0_13;
	mov.b32 	%r166, 0;
$L__BB0_12:
	.pragma "nounroll";
	shl.b32 	%r90, %r162, 2;
	add.s32 	%r91, %r6, %r90;
	mov.b32 	%r92, 0;
	st.shared.u32 	[%r91], %r92;
	add.s32 	%r162, %r162, 1;
	add.s32 	%r166, %r166, 1;
	setp.ne.s32 	%p9, %r166, %r14;
	@%p9 bra 	$L__BB0_12;
$L__BB0_13:
	shr.u32 	%r93, %r74, 31;
	add.s32 	%r94, %r74, %r93;
	shr.s32 	%r21, %r94, 1;
	setp.ge.s32 	%p10, %r2, %r21;
	@%p10 bra 	$L__BB0_19;
	mul.lo.s32 	%r22, %r21, %r1;
	mul.lo.s32 	%r23, %r74, %r1;
	add.s32 	%r95, %r2, %r172;
	max.u32 	%r96, %r21, %r95;
	setp.lt.u32 	%p11, %r95, %r21;
	selp.u32 	%r97, 1, 0, %p11;
	add.s32 	%r98, %r95, %r97;
	sub.s32 	%r99, %r96, %r98;
	div.u32 	%r100, %r99, %r172;
	add.s32 	%r24, %r100, %r97;
	and.b32  	%r101, %r24, 3;
	setp.eq.s32 	%p12, %r101, 3;
	mov.u32 	%r169, %r2;
	@%p12 bra 	$L__BB0_17;
	add.s32 	%r103, %r24, 1;
	and.b32  	%r25, %r103, 3;
	mov.b32 	%r168, 0;
	mov.u32 	%r169, %r2;
$L__BB0_16:
	.pragma "nounroll";
	add.s32 	%r104, %r169, %r22;
	cvt.s64.s32 	%rd8, %r104;
	add.s64 	%rd9, %rd2, %rd8;
	ld.global.nc.u8 	%rs3, [%rd9];
	cvt.u16.u8 	%rs4, %rs3;
	shl.b32 	%r105, %r169, 1;
	add.s32 	%r106, %r105, %r23;
	mul.wide.s32 	%rd10, %r106, 2;
	add.s64 	%rd11, %rd1, %rd10;
	ld.global.nc.u16 	%rs1, [%rd11];
	// begin inline asm
	{ cvt.f32.bf16 %f1, %rs1;}

	// end inline asm
	ld.global.nc.u16 	%rs2, [%rd11+2];
	// begin inline asm
	{ cvt.f32.bf16 %f2, %rs2;}

	// end inline asm
	shr.u16 	%rs5, %rs4, 4;
	mul.wide.u16 	%r107, %rs5, 4;
	add.s32 	%r108, %r6, %r107;
	ld.shared.f32 	%f3, [%r108];
	add.f32 	%f4, %f1, %f3;
	st.shared.f32 	[%r108], %f4;
	shl.b16 	%rs6, %rs4, 2;
	cvt.u32.u16 	%r109, %rs6;
	and.b32  	%r110, %r109, 60;
	add.s32 	%r111, %r6, %r110;
	ld.shared.f32 	%f5, [%r111];
	add.f32 	%f6, %f2, %f5;
	st.shared.f32 	[%r111], %f6;
	add.s32 	%r169, %r169, %r172;
	add.s32 	%r168, %r168, 1;
	setp.ne.s32 	%p13, %r168, %r25;
	@%p13 bra 	$L__BB0_16;
$L__BB0_17:
	setp.lt.u32 	%p14, %r24, 3;
	@%p14 bra 	$L__BB0_19;
$L__BB0_18:
	add.s32 	%r112, %r169, %r22;
	cvt.s64.s32 	%rd12, %r112;
	add.s64 	%rd13, %rd2, %rd12;
	ld.global.nc.u8 	%rs15, [%rd13];
	cvt.u16.u8 	%rs16, %rs15;
	shl.b32 	%r113, %r169, 1;
	add.s32 	%r114, %r113, %r23;
	mul.wide.s32 	%rd14, %r114, 2;
	add.s64 	%rd15, %rd1, %rd14;
	ld.global.nc.u16 	%rs7, [%rd15];
	// begin inline asm
	{ cvt.f32.bf16 %f7, %rs7;}

	// end inline asm
	ld.global.nc.u16 	%rs8, [%rd15+2];
	// begin inline asm
	{ cvt.f32.bf16 %f8, %rs8;}

	// end inline asm
	shr.u16 	%rs17, %rs16, 4;
	mul.wide.u16 	%r115, %rs17, 4;
	add.s32 	%r116, %r6, %r115;
	ld.shared.f32 	%f15, [%r116];
	add.f32 	%f16, %f7, %f15;
	st.shared.f32 	[%r116], %f16;
	shl.b16 	%rs18, %rs16, 2;
	cvt.u32.u16 	%r117, %rs18;
	and.b32  	%r118, %r117, 60;
	add.s32 	%r119, %r6, %r118;
	ld.shared.f32 	%f17, [%r119];
	add.f32 	%f18, %f8, %f17;
	st.shared.f32 	[%r119], %f18;
	cvt.u64.u32 	%rd16, %r172;
	add.s64 	%rd17, %rd13, %rd16;
	ld.global.nc.u8 	%rs19, [%rd17];
	cvt.u16.u8 	%rs20, %rs19;
	add.s32 	%r120, %r169, %r172;
	shl.b32 	%r121, %r120, 1;
	add.s32 	%r122, %r121, %r23;
	mul.wide.s32 	%rd18, %r122, 2;
	add.s64 	%rd19, %rd1, %rd18;
	ld.global.nc.u16 	%rs9, [%rd19];
	// begin inline asm
	{ cvt.f32.bf16 %f9, %rs9;}

	// end inline asm
	ld.global.nc.u16 	%rs10, [%rd19+2];
	// begin inline asm
	{ cvt.f32.bf16 %f10, %rs10;}

	// end inline asm
	shr.u16 	%rs21, %rs20, 4;
	mul.wide.u16 	%r123, %rs21, 4;
	add.s32 	%r124, %r6, %r123;
	ld.shared.f32 	%f19, [%r124];
	add.f32 	%f20, %f9, %f19;
	st.shared.f32 	[%r124], %f20;
	shl.b16 	%rs22, %rs20, 2;
	cvt.u32.u16 	%r125, %rs22;
	and.b32  	%r126, %r125, 60;
	add.s32 	%r127, %r6, %r126;
	ld.shared.f32 	%f21, [%r127];
	add.f32 	%f22, %f10, %f21;
	st.shared.f32 	[%r127], %f22;
	add.s64 	%rd20, %rd17, %rd16;
	ld.global.nc.u8 	%rs23, [%rd20];
	cvt.u16.u8 	%rs24, %rs23;
	add.s32 	%r128, %r120, %r172;
	shl.b32 	%r129, %r128, 1;
	add.s32 	%r130, %r129, %r23;
	mul.wide.s32 	%rd21, %r130, 2;
	add.s64 	%rd22, %rd1, %rd21;
	ld.global.nc.u16 	%rs11, [%rd22];
	// begin inline asm
	{ cvt.f32.bf16 %f11, %rs11;}

	// end inline asm
	ld.global.nc.u16 	%rs12, [%rd22+2];
	// begin inline asm
	{ cvt.f32.bf16 %f12, %rs12;}

	// end inline asm
	shr.u16 	%rs25, %rs24, 4;
	mul.wide.u16 	%r131, %rs25, 4;
	add.s32 	%r132, %r6, %r131;
	ld.shared.f32 	%f23, [%r132];
	add.f32 	%f24, %f11, %f23;
	st.shared.f32 	[%r132], %f24;
	shl.b16 	%rs26, %rs24, 2;
	cvt.u32.u16 	%r133, %rs26;
	and.b32  	%r134, %r133, 60;
	add.s32 	%r135, %r6, %r134;
	ld.shared.f32 	%f25, [%r135];
	add.f32 	%f26, %f12, %f25;
	st.shared.f32 	[%r135], %f26;
	add.s64 	%rd23, %rd20, %rd16;
	ld.global.nc.u8 	%rs27, [%rd23];
	cvt.u16.u8 	%rs28, %rs27;
	add.s32 	%r136, %r128, %r172;
	shl.b32 	%r137, %r136, 1;
	add.s32 	%r138, %r137, %r23;
	mul.wide.s32 	%rd24, %r138, 2;
	add.s64 	%rd25, %rd1, %rd24;
	ld.global.nc.u16 	%rs13, [%rd25];
	// begin inline asm
	{ cvt.f32.bf16 %f13, %rs13;}

	// end inline asm
	ld.global.nc.u16 	%rs14, [%rd25+2];
	// begin inline asm
	{ cvt.f32.bf16 %f14, %rs14;}

	// end inline asm
	shr.u16 	%rs29, %rs28, 4;
	mul.wide.u16 	%r139, %rs29, 4;
	add.s32 	%r140, %r6, %r139;
	ld.shared.f32 	%f27, [%r140];
	add.f32 	%f28, %f13, %f27;
	st.shared.f32 	[%r140], %f28;
	shl.b16 	%rs30, %rs28, 2;
	cvt.u32.u16 	%r141, %rs30;
	and.b32  	%r142, %r141, 60;
	add.s32 	%r143, %r6, %r142;
	ld.shared.f32 	%f29, [%r143];
	add.f32 	%f30, %f14, %f29;
	st.shared.f32 	[%r143], %f30;
	shl.b32 	%r144, %r172, 2;
	add.s32 	%r169, %r144, %r169;
	setp.lt.s32 	%p15, %r169, %r21;
	@%p15 bra 	$L__BB0_18;
$L__BB0_19:
	bar.sync 	0;
	setp.lt.u32 	%p16, %r172, 2;
	@%p16 bra 	$L__BB0_31;
	max.s32 	%r145, %r4, 1;
	and.b32  	%r35, %r145, 3;
	and.b32  	%r36, %r145, 2147483644;
	neg.s32 	%r37, %r36;
	add.s32 	%r148, %r76, %r177;
	add.s32 	%r38, %r148, 8;
$L__BB0_21:
	mov.u32 	%r39, %r172;
	shr.u32 	%r172, %r39, 1;
	bar.sync 	0;
	setp.ge.u32 	%p17, %r2, %r172;
	@%p17 bra 	$L__BB0_30;
	setp.eq.s32 	%p18, %r73, 31;
	add.s32 	%r149, %r172, %r2;
	shl.b32 	%r41, %r149, %r73;
	@%p18 bra 	$L__BB0_30;
	setp.lt.s32 	%p19, %r4, 4;
	mov.b32 	%r176, 0;
	@%p19 bra 	$L__BB0_26;
	shl.b32 	%r151, %r41, 2;
	add.s32 	%r153, %r177, %r151;
	add.s32 	%r175, %r153, 8;
	mov.u32 	%r173, %r38;
	mov.u32 	%r174, %r37;
$L__BB0_25:
	.pragma "nounroll";
	ld.shared.f32 	%f31, [%r175+-8];
	ld.shared.f32 	%f32, [%r173+-8];
	add.f32 	%f33, %f31, %f32;
	st.shared.f32 	[%r173+-8], %f33;
	ld.shared.f32 	%f34, [%r175+-4];
	ld.shared.f32 	%f35, [%r173+-4];
	add.f32 	%f36, %f34, %f35;
	st.shared.f32 	[%r173+-4], %f36;
	ld.shared.f32 	%f37, [%r175];
	ld.shared.f32 	%f38, [%r173];
	add.f32 	%f39, %f37, %f38;
	st.shared.f32 	[%r173], %f39;
	ld.shared.f32 	%f40, [%r175+4];
	ld.shared.f32 	%f41, [%r173+4];
	add.f32 	%f42, %f40, %f41;
	st.shared.f32 	[%r173+4], %f42;
	add.s32 	%r175, %r175, 16;
	add.s32 	%r174, %r174, 4;
	add.s32 	%r173, %r173, 16;
	setp.ne.s32 	%p20, %r174, 0;
	mov.u32 	%r176, %r36;
	@%p20 bra 	$L__BB0_25;
$L__BB0_26:
	setp.eq.s32 	%p21, %r35, 0;
	@%p21 bra 	$L__BB0_30;
	setp.eq.s32 	%p22, %r35, 1;
	add.s32 	%r154, %r176, %r41;
	shl.b32 	%r155, %r154, 2;
	add.s32 	%r50, %r177, %r155;
	ld.shared.f32 	%f43, [%r50];
	shl.b32 	%r157, %r176, 2;
	add.s32 	%r51, %r6, %r157;
	ld.shared.f32 	%f44, [%r51];
	add.f32 	%f45, %f43, %f44;
	st.shared.f32 	[%r51], %f45;
	@%p22 bra 	$L__BB0_30;
	setp.eq.s32 	%p23, %r35, 2;
	ld.shared.f32 	%f46, [%r50+4];
	ld.shared.f32 	%f47, [%r51+4];
	add.f32 	%f48, %f46, %f47;
	st.shared.f32 	[%r51+4], %f48;
	@%p23 bra 	$L__BB0_30;
	ld.shared.f32 	%f49, [%r50+8];
	ld.shared.f32 	%f50, [%r51+8];
	add.f32 	%f51, %f49, %f50;
	st.shared.f32 	[%r51+8], %f51;
$L__BB0_30:
	setp.gt.u32 	%p24, %r39, 3;
	@%p24 bra 	$L__BB0_21;
$L__BB0_31:
	setp.eq.s32 	%p25, %r73, 31;
	bar.sync 	0;
	setp.ne.s32 	%p26, %r2, 0;
	or.pred  	%p27, %p26, %p25;
	@%p27 bra 	$L__BB0_38;
	shl.b32 	%r52, %r1, %r73;
	max.s32 	%r53, %r4, 1;
	and.b32  	%r54, %r53, 3;
	setp.lt.s32 	%p28, %r4, 4;
	mov.b32 	%r180, 0;
	@%p28 bra 	$L__BB0_35;
	and.b32  	%r180, %r53, 2147483644;
	neg.s32 	%r179, %r180;
	add.s64 	%rd4, %rd3, 4;
	mov.u32 	%r178, %r52;
$L__BB0_34:
	mul.wide.s32 	%rd26, %r178, 2;
	add.s64 	%rd27, %rd4, %rd26;
	ld.shared.v4.f32 	{%f52, %f53, %f54, %f55}, [%r177];
	// begin inline asm
	{  cvt.rn.bf16.f32 %rs31, %f52;}

	// end inline asm
	st.global.u16 	[%rd27+-4], %rs31;
	// begin inline asm
	{  cvt.rn.bf16.f32 %rs32, %f53;}

	// end inline asm
	st.global.u16 	[%rd27+-2], %rs32;
	// begin inline asm
	{  cvt.rn.bf16.f32 %rs33, %f54;}

	// end inline asm
	st.global.u16 	[%rd27], %rs33;
	// begin inline asm
	{  cvt.rn.bf16.f32 %rs34, %f55;}

	// end inline asm
	st.global.u16 	[%rd27+2], %rs34;
	add.s32 	%r179, %r179, 4;
	add.s32 	%r178, %r178, 4;
	add.s32 	%r177, %r177, 16;
	setp.ne.s32 	%p29, %r179, 0;
	@%p29 bra 	$L__BB0_34;
$L__BB0_35:
	setp.eq.s32 	%p30, %r54, 0;
	@%p30 bra 	$L__BB0_38;
	add.s32 	%r183, %r180, %r52;
	shl.b32 	%r160, %r180, 2;
	mov.u32 	%r161, smem;
	add.s32 	%r182, %r161, %r160;
	neg.s32 	%r181, %r54;
$L__BB0_37:
	.pragma "nounroll";
	mul.wide.s32 	%rd28, %r183, 2;
	add.s64 	%rd29, %rd3, %rd28;
	ld.shared.f32 	%f56, [%r182];
	// begin inline asm
	{  cvt.rn.bf16.f32 %rs35, %f56;}

	// end inline asm
	st.global.u16 	[%rd29], %rs35;
	add.s32 	%r183, %r183, 1;
	add.s32 	%r182, %r182, 4;
	add.s32 	%r181, %r181, 1;
	setp.ne.s32 	%p31, %r181, 0;
	@%p31 bra 	$L__BB0_37;
$L__BB0_38:
	ret;

}


// ===== COMPILED SASS (sm_100) =====

	.target	sm_100

	.elftype	@"ET_EXEC"


//--------------------- .note.nv.tkinfo           --------------------------
	.section	.note.nv.tkinfo,"",@"SHT_NOTE"
	.sectionflags	@"SHF_NOTE_NV_TKINFO"
	.tkinfo
        /*0018*/ 	.word	0x00000002
        /*0030*/ 	.string	""
        /*0030*/ 	.string	"ptxas"
        /*0030*/ 	.string	"Cuda compilation tools, release 13.0, V13.0.88"
        /*0030*/ 	.string	"Build cuda_13.0.r13.0/compiler.36424714_0"
        /*0030*/ 	.string	"-arch sm_100 -m 64 "



//--------------------- .note.nv.cuinfo           --------------------------
	.section	.note.nv.cuinfo,"",@"SHT_NOTE"
	.sectionflags	@"SHF_NOTE_NV_CUINFO"
        /*0018*/ 	.short	0x0002
        /*001a*/ 	.short	0x0064
        /*001c*/ 	.short	0x0082
	.zero		2


//--------------------- .nv.info                  --------------------------
	.section	.nv.info,"",@"SHT_CUDA_INFO"
	.align	4


	//----- nvinfo : EIATTR_REGCOUNT
	.align		4
        /*0000*/ 	.byte	0x04, 0x2f
        /*0002*/ 	.short	(.L_1 - .L_0)
	.align		4
.L_0:
        /*0004*/ 	.word	index@(scatter_add_sub4bit_bf16)
        /*0008*/ 	.word	0x00000020


	//----- nvinfo : EIATTR_FRAME_SIZE
	.align		4
.L_1:
        /*000c*/ 	.byte	0x04, 0x11
        /*000e*/ 	.short	(.L_3 - .L_2)
	.align		4
.L_2:
        /*0010*/ 	.word	index@(scatter_add_sub4bit_bf16)
        /*0014*/ 	.word	0x00000000


	//----- nvinfo : EIATTR_MIN_STACK_SIZE
	.align		4
.L_3:
        /*0018*/ 	.byte	0x04, 0x12
        /*001a*/ 	.short	(.L_5 - .L_4)
	.align		4
.L_4:
        /*001c*/ 	.word	index@(scatter_add_sub4bit_bf16)
        /*0020*/ 	.word	0x00000000
.L_5:


//--------------------- .nv.compat                --------------------------
	.section	.nv.compat,"",@"SHT_CUDA_COMPAT_INFO"
	.align	4
        /*0000*/ 	.byte	0x02, 0x09, 0x00, 0x00, 0x02, 0x02, 0x01, 0x00, 0x02, 0x05, 0x05, 0x00, 0x03, 0x07, 0x01, 0x01
        /*0010*/ 	.byte	0x02, 0x03, 0x00, 0x00, 0x02, 0x06, 0x01, 0x00, 0x04, 0x0b, 0x08, 0x00, 0x09, 0x00, 0x00, 0x00
        /*0020*/ 	.byte	0x00, 0x00, 0x00, 0x00


//--------------------- .nv.info.scatter_add_sub4bit_bf16 --------------------------
	.section	.nv.info.scatter_add_sub4bit_bf16,"",@"SHT_CUDA_INFO"
	.sectionflags	@""
	.align	4


	//----- nvinfo : EIATTR_CUDA_API_VERSION
	.align		4
        /*0000*/ 	.byte	0x04, 0x37
        /*0002*/ 	.short	(.L_7 - .L_6)
.L_6:
        /*0004*/ 	.word	0x00000082


	//----- nvinfo : EIATTR_KPARAM_INFO
	.align		4
.L_7:
        /*0008*/ 	.byte	0x04, 0x17
        /*000a*/ 	.short	(.L_9 - .L_8)
.L_8:
        /*000c*/ 	.word	0x00000000
        /*0010*/ 	.short	0x0004
        /*0012*/ 	.short	0x001c
        /*0014*/ 	.byte	0x00, 0xf0, 0x11, 0x00


	//----- nvinfo : EIATTR_KPARAM_INFO
	.align		4
.L_9:
        /*0018*/ 	.byte	0x04, 0x17
        /*001a*/ 	.short	(.L_11 - .L_10)
.L_10:
        /*001c*/ 	.word	0x00000000
        /*0020*/ 	.short	0x0003
        /*0022*/ 	.short	0x0018
        /*0024*/ 	.byte	0x00, 0xf0, 0x11, 0x00


	//----- nvinfo : EIATTR_KPARAM_INFO
	.align		4
.L_11:
        /*0028*/ 	.byte	0x04, 0x17
        /*002a*/ 	.short	(.L_13 - .L_12)
.L_12:
        /*002c*/ 	.word	0x00000000
        /*0030*/ 	.short	0x0002
        /*0032*/ 	.short	0x0010
        /*0034*/ 	.byte	0x00, 0xf5, 0x21, 0x00


	//----- nvinfo : EIATTR_KPARAM_INFO
	.align		4
.L_13:
        /*0038*/ 	.byte	0x04, 0x17
        /*003a*/ 	.short	(.L_15 - .L_14)
.L_14:
        /*003c*/ 	.word	0x00000000
        /*0040*/ 	.short	0x0001
        /*0042*/ 	.short	0x0008
        /*0044*/ 	.byte	0x00, 0xf5, 0x21, 0x00


	//----- nvinfo : EIATTR_KPARAM_INFO
	.align		4
.L_15:
        /*0048*/ 	.byte	0x04, 0x17
        /*004a*/ 	.short	(.L_17 - .L_16)
.L_16:
        /*004c*/ 	.word	0x00000000
        /*0050*/ 	.short	0x0000
        /*0052*/ 	.short	0x0000
        /*0054*/ 	.byte	0x00, 0xf5, 0x21, 0x00


	//----- nvinfo : EIATTR_SPARSE_MMA_MASK
	.align		4
.L_17:
        /*0058*/ 	.byte	0x03, 0x50
        /*005a*/ 	.short	0x0000


	//----- nvinfo : EIATTR_MAXREG_COUNT
	.align		4
        /*005c*/ 	.byte	0x03, 0x1b
        /*005e*/ 	.short	0x00ff


	//----- nvinfo : EIATTR_NUM_BARRIERS
	.align		4
        /*0060*/ 	.byte	0x02, 0x4c
        /*0062*/ 	.byte	0x01
	.zero		1


	//----- nvinfo : EIATTR_MERCURY_ISA_VERSION
	.align		4
        /*0064*/ 	.byte	0x03, 0x5f
        /*0066*/ 	.short	0x0101


	//----- nvinfo : EIATTR_VRC_CTA_INIT_COUNT
	.align		4
        /*0068*/ 	.byte	0x02, 0x4a
	.zero		1
	.zero		1


	//----- nvinfo : EIATTR_EXIT_INSTR_OFFSETS
	.align		4
        /*006c*/ 	.byte	0x04, 0x1c
        /*006e*/ 	.short	(.L_19 - .L_18)


	//   ....[0]....
.L_18:
        /*0070*/ 	.word	0x000013a0


	//   ....[1]....
        /*0074*/ 	.word	0x00001b00


	//   ....[2]....
        /*0078*/ 	.word	0x00001c10


	//----- nvinfo : EIATTR_CRS_STACK_SIZE
	.align		4
.L_19:
        /*007c*/ 	.byte	0x04, 0x1e
        /*007e*/ 	.short	(.L_21 - .L_20)
.L_20:
        /*0080*/ 	.word	0x00000000


	//----- nvinfo : EIATTR_CBANK_PARAM_SIZE
	.align		4
.L_21:
        /*0084*/ 	.byte	0x03, 0x19
        /*0086*/ 	.short	0x0020


	//----- nvinfo : EIATTR_PARAM_CBANK
	.align		4
        /*0088*/ 	.byte	0x04, 0x0a
        /*008a*/ 	.short	(.L_23 - .L_22)
	.align		4
.L_22:
        /*008c*/ 	.word	index@(.nv.constant0.scatter_add_sub4bit_bf16)
        /*0090*/ 	.short	0x0380
        /*0092*/ 	.short	0x0020


	//----- nvinfo : EIATTR_SW_WAR
	.align		4
.L_23:
        /*0094*/ 	.byte	0x04, 0x36
        /*0096*/ 	.short	(.L_25 - .L_24)
.L_24:
        /*0098*/ 	.word	0x00000008
.L_25:


//--------------------- .nv.callgraph             --------------------------
	.section	.nv.callgraph,"",@"SHT_CUDA_CALLGRAPH"
	.align	4
	.sectionentsize	8
	.align		4
        /*0000*/ 	.word	0x00000000
	.align		4
        /*0004*/ 	.word	0xffffffff
	.align		4
        /*0008*/ 	.word	0x00000000
	.align		4
        /*000c*/ 	.word	0xfffffffe
	.align		4
        /*0010*/ 	.word	0x00000000
	.align		4
        /*0014*/ 	.word	0xfffffffd
	.align		4
        /*0018*/ 	.word	0x00000000
	.align		4
        /*001c*/ 	.word	0xfffffffc


//--------------------- .text.scatter_add_sub4bit_bf16 --------------------------
	.section	.text.scatter_add_sub4bit_bf16,"ax",@progbits
	.align	128
        .global         scatter_add_sub4bit_bf16
        .type           scatter_add_sub4bit_bf16,@function
        .size           scatter_add_sub4bit_bf16,(.L_x_24 - scatter_add_sub4bit_bf16)
        .other          scatter_add_sub4bit_bf16,@"STO_CUDA_ENTRY STV_DEFAULT"
scatter_add_sub4bit_bf16:
.text.scatter_add_sub4bit_bf16:
[----:B------:R-:W-:Y:S01]  /*0000*/  LDC R1, c[0x0][0x37c] ;  /* 0x0000df00ff017b82 */ /* 0x000fe20000000800 */
[----:B------:R-:W0:Y:S07]  /*0010*/  S2R R0, SR_TID.X ;  /* 0x0000000000007919 */ /* 0x000e2e0000002100 */
[----:B------:R-:W1:Y:S01]  /*0020*/  S2UR UR5, SR_CgaCtaId ;  /* 0x00000000000579c3 */ /* 0x000e620000008800 */
[----:B------:R-:W2:Y:S01]  /*0030*/  LDCU UR7, c[0x0][0x398] ;  /* 0x00007300ff0777ac */ /* 0x000ea20008000800 */
[----:B------:R-:W-:Y:S01]  /*0040*/  IMAD.MOV.U32 R14, RZ, RZ, 0x1 ;  /* 0x00000001ff0e7424 */ /* 0x000fe200078e00ff */
[----:B------:R-:W3:Y:S01]  /*0050*/  S2R R12, SR_CTAID.X ;  /* 0x00000000000c7919 */ /* 0x000ee20000002500 */
[----:B------:R-:W4:Y:S01]  /*0060*/  LDCU UR6, c[0x0][0x360] ;  /* 0x00006c00ff0677ac */ /* 0x000f220008000800 */
[----:B------:R-:W-:Y:S01]  /*0070*/  UMOV UR4, 0x400 ;  /* 0x0000040000047882 */ /* 0x000fe20000000000 */
[----:B--2---:R-:W-:-:S02]  /*0080*/  UISETP.NE.AND UP0, UPT, UR7, 0x1f, UPT ;  /* 0x0000001f0700788c */ /* 0x004fc4000bf05270 */
[----:B------:R-:W-:Y:S01]  /*0090*/  SHF.L.U32 R14, R14, UR7, RZ ;  /* 0x000000070e0e7c19 */ /* 0x000fe200080006ff */
[----:B----4-:R-:W-:Y:S01]  /*00a0*/  IMAD.U32 R15, RZ, RZ, UR6 ;  /* 0x00000006ff0f7e24 */ /* 0x010fe2000f8e00ff */
[----:B-1----:R-:W-:Y:S01]  /*00b0*/  ULEA UR5, UR5, UR4, 0x18 ;  /* 0x0000000405057291 */ /* 0x002fe2000f8ec0ff */
[----:B0-----:R-:W-:-:S05]  /*00c0*/  SHF.L.U32 R13, R0, UR7, RZ ;  /* 0x00000007000d7c19 */ /* 0x001fca00080006ff */
[----:B------:R-:W-:Y:S01]  /*00d0*/  LEA R16, R13, UR5, 0x2 ;  /* 0x000000050d107c11 */ /* 0x000fe2000f8e10ff */
[----:B------:R-:W-:Y:S06]  /*00e0*/  BRA.U !UP0, `(.L_x_0) ;  /* 0x0000000108f47547 */ /* 0x000fec000b800000 */
[C---:B------:R-:W-:Y:S01]  /*00f0*/  ISETP.GE.AND P0, PT, R14.reuse, 0x10, PT ;  /* 0x000000100e00780c */ /* 0x040fe20003f06270 */
[----:B------:R-:W-:Y:S01]  /*0100*/  IMAD.MOV.U32 R3, RZ, RZ, RZ ;  /* 0x000000ffff037224 */ /* 0x000fe200078e00ff */
[----:B------:R-:W-:-:S04]  /*0110*/  VIMNMX R2, PT, PT, R14, 0x1, !PT ;  /* 0x000000010e027848 */ /* 0x000fc80007fe0100 */
[----:B------:R-:W-:-:S04]  /*0120*/  LOP3.LUT R6, R2, 0xf, RZ, 0xc0, !PT ;  /* 0x0000000f02067812 */ /* 0x000fc800078ec0ff */
[----:B------:R-:W-:-:S03]  /*0130*/  ISETP.NE.AND P1, PT, R6, RZ, PT ;  /* 0x000000ff0600720c */ /* 0x000fc60003f25270 */
[----:B------:R-:W-:Y:S10]  /*0140*/  @!P0 BRA `(.L_x_1) ;  /* 0x0000000000588947 */ /* 0x000ff40003800000 */
[----:B------:R-:W-:Y:S01]  /*0150*/  LOP3.LUT R3, R2, 0x7ffffff0, RZ, 0xc0, !PT ;  /* 0x7ffffff002037812 */ /* 0x000fe200078ec0ff */
[----:B------:R-:W-:-:S07]  /*0160*/  IMAD.MOV.U32 R4, RZ, RZ, RZ ;  /* 0x000000ffff047224 */ /* 0x000fce00078e00ff */
.L_x_2:
[C---:B0-----:R-:W-:Y:S02]  /*0170*/  IMAD R5, R4.reuse, 0x4, R16 ;  /* 0x0000000404057824 */ /* 0x041fe400078e0210 */
[----:B------:R-:W-:-:S03]  /*0180*/  VIADD R4, R4, 0x10 ;  /* 0x0000001004047836 */ /* 0x000fc60000000000 */
[----:B------:R0:W-:Y:S02]  /*0190*/  STS [R5], RZ ;  /* 0x000000ff05007388 */ /* 0x0001e40000000800 */
[----:B------:R-:W-:Y:S02]  /*01a0*/  ISETP.NE.AND P0, PT, R4, R3, PT ;  /* 0x000000030400720c */ /* 0x000fe40003f05270 */
[----:B------:R0:W-:Y:S04]  /*01b0*/  STS [R5+0x4], RZ ;  /* 0x000004ff05007388 */ /* 0x0001e80000000800 */
        /* <DEDUP_REMOVED lines=13> */
[----:B------:R0:W-:Y:S01]  /*0290*/  STS [R5+0x3c], RZ ;  /* 0x00003cff05007388 */ /* 0x0001e20000000800 */
[----:B------:R-:W-:Y:S05]  /*02a0*/  @P0 BRA `(.L_x_2) ;  /* 0xfffffffc00b00947 */ /* 0x000fea000383ffff */
.L_x_1:
[----:B------:R-:W-:Y:S05]  /*02b0*/  @!P1 BRA `(.L_x_0) ;  /* 0x0000000000809947 */ /* 0x000fea0003800000 */
[----:B------:R-:W-:Y:S02]  /*02c0*/  ISETP.GE.U32.AND P0, PT, R6, 0x8, PT ;  /* 0x000000080600780c */ /* 0x000fe40003f06070 */
[----:B0-----:R-:W-:-:S04]  /*02d0*/  LOP3.LUT R5, R2, 0x7, RZ, 0xc0, !PT ;  /* 0x0000000702057812 */ /* 0x001fc800078ec0ff */
[----:B------:R-:W-:-:S07]  /*02e0*/  ISETP.NE.AND P1, PT, R5, RZ, PT ;  /* 0x000000ff0500720c */ /* 0x000fce0003f25270 */
[----:B------:R-:W-:Y:S06]  /*02f0*/  @!P0 BRA `(.L_x_3) ;  /* 0x0000000000288947 */ /* 0x000fec0003800000 */
[C---:B------:R-:W-:Y:S01]  /*0300*/  IMAD R4, R3.reuse, 0x4, R16 ;  /* 0x0000000403047824 */ /* 0x040fe200078e0210 */
[----:B------:R-:W-:-:S04]  /*0310*/  IADD3 R3, PT, PT, R3, 0x8, RZ ;  /* 0x0000000803037810 */ /* 0x000fc80007ffe0ff */
[----:B------:R0:W-:Y:S04]  /*0320*/  STS [R4], RZ ;  /* 0x000000ff04007388 */ /* 0x0001e80000000800 */
[----:B------:R0:W-:Y:S04]  /*0330*/  STS [R4+0x4], RZ ;  /* 0x000004ff04007388 */ /* 0x0001e80000000800 */
[----:B------:R0:W-:Y:S04]  /*0340*/  STS [R4+0x8], RZ ;  /* 0x000008ff04007388 */ /* 0x0001e80000000800 */
[----:B------:R0:W-:Y:S04]  /*0350*/  STS [R4+0xc], RZ ;  /* 0x00000cff04007388 */ /* 0x0001e80000000800 */
[----:B------:R0:W-:Y:S04]  /*0360*/  STS [R4+0x10], RZ ;  /* 0x000010ff04007388 */ /* 0x0001e80000000800 */
[----:B------:R0:W-:Y:S04]  /*0370*/  STS [R4+0x14], RZ ;  /* 0x000014ff04007388 */ /* 0x0001e80000000800 */
[----:B------:R0:W-:Y:S04]  /*0380*/  STS [R4+0x18], RZ ;  /* 0x000018ff04007388 */ /* 0x0001e80000000800 */
[----:B------:R0:W-:Y:S02]  /*0390*/  STS [R4+0x1c], RZ ;  /* 0x00001cff04007388 */ /* 0x0001e40000000800 */
.L_x_3:
[----:B------:R-:W-:Y:S05]  /*03a0*/  @!P1 BRA `(.L_x_0) ;  /* 0x0000000000449947 */ /* 0x000fea0003800000 */
[----:B------:R-:W-:Y:S02]  /*03b0*/  ISETP.GE.U32.AND P0, PT, R5, 0x4, PT ;  /* 0x000000040500780c */ /* 0x000fe40003f06070 */
[----:B------:R-:W-:-:S04]  /*03c0*/  LOP3.LUT R2, R2, 0x3, RZ, 0xc0, !PT ;  /* 0x0000000302027812 */ /* 0x000fc800078ec0ff */
[----:B------:R-:W-:-:S07]  /*03d0*/  ISETP.NE.AND P1, PT, R2, RZ, PT ;  /* 0x000000ff0200720c */ /* 0x000fce0003f25270 */
[C---:B0-----:R-:W-:Y:S02]  /*03e0*/  @P0 IMAD R4, R3.reuse, 0x4, R16 ;  /* 0x0000000403040824 */ /* 0x041fe400078e0210 */
[----:B------:R-:W-:-:S03]  /*03f0*/  @P0 VIADD R3, R3, 0x4 ;  /* 0x0000000403030836 */ /* 0x000fc60000000000 */
[----:B------:R1:W-:Y:S04]  /*0400*/  @P0 STS [R4], RZ ;  /* 0x000000ff04000388 */ /* 0x0003e80000000800 */
[----:B------:R1:W-:Y:S04]  /*0410*/  @P0 STS [R4+0x4], RZ ;  /* 0x000004ff04000388 */ /* 0x0003e80000000800 */
[----:B------:R1:W-:Y:S04]  /*0420*/  @P0 STS [R4+0x8], RZ ;  /* 0x000008ff04000388 */ /* 0x0003e80000000800 */
[----:B------:R1:W-:Y:S01]  /*0430*/  @P0 STS [R4+0xc], RZ ;  /* 0x00000cff04000388 */ /* 0x0003e20000000800 */
[----:B------:R-:W-:Y:S05]  /*0440*/  @!P1 BRA `(.L_x_0) ;  /* 0x00000000001c9947 */ /* 0x000fea0003800000 */
[----:B------:R-:W-:-:S05]  /*0450*/  UMOV UR4, URZ ;  /* 0x000000ff00047c82 */ /* 0x000fca0008000000 */
.L_x_4:
[C---:B-1----:R-:W-:Y:S01]  /*0460*/  IMAD R4, R3.reuse, 0x4, R16 ;  /* 0x0000000403047824 */ /* 0x042fe200078e0210 */
[----:B------:R-:W-:Y:S01]  /*0470*/  UIADD3 UR4, UPT, UPT, UR4, 0x1, URZ ;  /* 0x0000000104047890 */ /* 0x000fe2000fffe0ff */
[----:B------:R-:W-:-:S03]  /*0480*/  VIADD R3, R3, 0x1 ;  /* 0x0000000103037836 */ /* 0x000fc60000000000 */
[----:B------:R2:W-:Y:S02]  /*0490*/  STS [R4], RZ ;  /* 0x000000ff04007388 */ /* 0x0005e40000000800 */
[----:B------:R-:W-:-:S13]  /*04a0*/  ISETP.NE.AND P0, PT, R2, UR4, PT ;  /* 0x0000000402007c0c */ /* 0x000fda000bf05270 */
[----:B--2---:R-:W-:Y:S05]  /*04b0*/  @P0 BRA `(.L_x_4) ;  /* 0xfffffffc00e80947 */ /* 0x004fea000383ffff */
.L_x_0:
[----:B------:R-:W2:Y:S01]  /*04c0*/  LDCU UR6, c[0x0][0x39c] ;  /* 0x00007380ff0677ac */ /* 0x000ea20008000800 */
[----:B------:R-:W-:Y:S01]  /*04d0*/  BSSY.RECONVERGENT B0, `(.L_x_5) ;  /* 0x00000a0000007945 */ /* 0x000fe20003800200 */
[----:B------:R-:W4:Y:S01]  /*04e0*/  LDCU.64 UR8, c[0x0][0x358] ;  /* 0x00006b00ff0877ac */ /* 0x000f220008000a00 */
[----:B------:R-:W0:Y:S01]  /*04f0*/  LDCU.64 UR10, c[0x0][0x388] ;  /* 0x00007100ff0a77ac */ /* 0x000e220008000a00 */
[----:B------:R-:W0:Y:S01]  /*0500*/  LDCU.64 UR12, c[0x0][0x388] ;  /* 0x00007100ff0c77ac */ /* 0x000e220008000a00 */
[----:B--2---:R-:W-:-:S04]  /*0510*/  ULEA.HI UR4, UR6, UR6, URZ, 0x1 ;  /* 0x0000000606047291 */ /* 0x004fc8000f8f08ff */
[----:B------:R-:W-:-:S06]  /*0520*/  USHF.R.S32.HI UR4, URZ, 0x1, UR4 ;  /* 0x00000001ff047899 */ /* 0x000fcc0008011404 */
[----:B------:R-:W-:-:S13]  /*0530*/  ISETP.GE.AND P0, PT, R0, UR4, PT ;  /* 0x0000000400007c0c */ /* 0x000fda000bf06270 */
[----:B0---4-:R-:W-:Y:S05]  /*0540*/  @P0 BRA `(.L_x_6) ;  /* 0x0000000800600947 */ /* 0x011fea0003800000 */
[----:B------:R-:W0:Y:S01]  /*0550*/  I2F.U32.RP R7, R15 ;  /* 0x0000000f00077306 */ /* 0x000e220000209000 */
[C-C-:B-1----:R-:W-:Y:S01]  /*0560*/  IMAD.IADD R4, R15.reuse, 0x1, R0.reuse ;  /* 0x000000010f047824 */ /* 0x142fe200078e0200 */
[----:B------:R-:W-:Y:S01]  /*0570*/  ISETP.NE.U32.AND P2, PT, R15, RZ, PT ;  /* 0x000000ff0f00720c */ /* 0x000fe20003f45070 */
[----:B------:R-:W-:Y:S01]  /*0580*/  IMAD.MOV R9, RZ, RZ, -R15 ;  /* 0x000000ffff097224 */ /* 0x000fe200078e0a0f */
[----:B------:R-:W-:Y:S01]  /*0590*/  BSSY.RECONVERGENT B1, `(.L_x_7) ;  /* 0x000003b000017945 */ /* 0x000fe20003800200 */
[----:B---3--:R-:W-:Y:S01]  /*05a0*/  IMAD R17, R12, UR4, RZ ;  /* 0x000000040c117c24 */ /* 0x008fe2000f8e02ff */
[----:B------:R-:W-:Y:S01]  /*05b0*/  ISETP.GE.U32.AND P0, PT, R4, UR4, PT ;  /* 0x0000000404007c0c */ /* 0x000fe2000bf06070 */
[----:B------:R-:W-:Y:S01]  /*05c0*/  IMAD R18, R12, UR6, RZ ;  /* 0x000000060c127c24 */ /* 0x000fe2000f8e02ff */
[----:B------:R-:W-:Y:S01]  /*05d0*/  VIMNMX.U32 R5, PT, PT, R4, UR4, !PT ;  /* 0x0000000404057c48 */ /* 0x000fe2000ffe0000 */
[----:B------:R-:W-:Y:S01]  /*05e0*/  IMAD.MOV.U32 R20, RZ, RZ, R0 ;  /* 0x000000ffff147224 */ /* 0x000fe200078e0000 */
[----:B------:R-:W-:-:S04]  /*05f0*/  SEL R6, RZ, 0x1, P0 ;  /* 0x00000001ff067807 */ /* 0x000fc80000000000 */
[----:B------:R-:W-:Y:S01]  /*0600*/  IADD3 R4, PT, PT, R5, -R4, -R6 ;  /* 0x8000000405047210 */ /* 0x000fe20007ffe806 */
[----:B0-----:R-:W0:Y:S02]  /*0610*/  MUFU.RCP R7, R7 ;  /* 0x0000000700077308 */ /* 0x001e240000001000 */
[----:B0-----:R-:W-:-:S06]  /*0620*/  VIADD R2, R7, 0xffffffe ;  /* 0x0ffffffe07027836 */ /* 0x001fcc0000000000 */
[----:B------:R0:W1:Y:S02]  /*0630*/  F2I.FTZ.U32.TRUNC.NTZ R3, R2 ;  /* 0x0000000200037305 */ /* 0x000064000021f000 */
[----:B0-----:R-:W-:Y:S02]  /*0640*/  HFMA2 R2, -RZ, RZ, 0, 0 ;  /* 0x00000000ff027431 */ /* 0x001fe400000001ff */
[----:B-1----:R-:W-:-:S04]  /*0650*/  IMAD R9, R9, R3, RZ ;  /* 0x0000000309097224 */ /* 0x002fc800078e02ff */
[----:B------:R-:W-:-:S06]  /*0660*/  IMAD.HI.U32 R3, R3, R9, R2 ;  /* 0x0000000903037227 */ /* 0x000fcc00078e0002 */
[----:B------:R-:W-:-:S04]  /*0670*/  IMAD.HI.U32 R5, R3, R4, RZ ;  /* 0x0000000403057227 */ /* 0x000fc800078e00ff */
[----:B------:R-:W-:-:S04]  /*0680*/  IMAD.MOV R2, RZ, RZ, -R5 ;  /* 0x000000ffff027224 */ /* 0x000fc800078e0a05 */
[----:B------:R-:W-:Y:S02]  /*0690*/  IMAD R4, R15, R2, R4 ;  /* 0x000000020f047224 */ /* 0x000fe400078e0204 */
[----:B------:R-:W0:Y:S03]  /*06a0*/  LDC.64 R2, c[0x0][0x380] ;  /* 0x0000e000ff027b82 */ /* 0x000e260000000a00 */
[----:B------:R-:W-:-:S13]  /*06b0*/  ISETP.GE.U32.AND P0, PT, R4, R15, PT ;  /* 0x0000000f0400720c */ /* 0x000fda0003f06070 */
[----:B------:R-:W-:Y:S02]  /*06c0*/  @P0 IMAD.IADD R4, R4, 0x1, -R15 ;  /* 0x0000000104040824 */ /* 0x000fe400078e0a0f */
[----:B------:R-:W-:-:S03]  /*06d0*/  @P0 VIADD R5, R5, 0x1 ;  /* 0x0000000105050836 */ /* 0x000fc60000000000 */
[----:B------:R-:W-:-:S13]  /*06e0*/  ISETP.GE.U32.AND P1, PT, R4, R15, PT ;  /* 0x0000000f0400720c */ /* 0x000fda0003f26070 */
[----:B------:R-:W-:Y:S01]  /*06f0*/  @P1 VIADD R5, R5, 0x1 ;  /* 0x0000000105051836 */ /* 0x000fe20000000000 */
[----:B------:R-:W-:-:S05]  /*0700*/  @!P2 LOP3.LUT R5, RZ, R15, RZ, 0x33, !PT ;  /* 0x0000000fff05a212 */ /* 0x000fca00078e33ff */
[----:B------:R-:W-:-:S05]  /*0710*/  IMAD.IADD R6, R6, 0x1, R5 ;  /* 0x0000000106067824 */ /* 0x000fca00078e0205 */
[C---:B------:R-:W-:Y:S02]  /*0720*/  LOP3.LUT R4, R6.reuse, 0x3, RZ, 0xc0, !PT ;  /* 0x0000000306047812 */ /* 0x040fe400078ec0ff */
[----:B------:R-:W-:Y:S02]  /*0730*/  ISETP.GE.U32.AND P0, PT, R6, 0x3, PT ;  /* 0x000000030600780c */ /* 0x000fe40003f06070 */
[----:B------:R-:W-:-:S13]  /*0740*/  ISETP.NE.AND P1, PT, R4, 0x3, PT ;  /* 0x000000030400780c */ /* 0x000fda0003f25270 */
[----:B0-----:R-:W-:Y:S05]  /*0750*/  @!P1 BRA `(.L_x_8) ;  /* 0x0000000000789947 */ /* 0x001fea0003800000 */
[----:B------:R-:W0:Y:S01]  /*0760*/  LDC.64 R4, c[0x0][0x380] ;  /* 0x0000e000ff047b82 */ /* 0x000e220000000a00 */
[----:B------:R-:W-:Y:S01]  /*0770*/  VIADD R9, R6, 0x1 ;  /* 0x0000000106097836 */ /* 0x000fe20000000000 */
[----:B------:R-:W-:Y:S01]  /*0780*/  MOV R8, RZ ;  /* 0x000000ff00087202 */ /* 0x000fe20000000f00 */
[----:B------:R-:W-:-:S03]  /*0790*/  IMAD.MOV.U32 R20, RZ, RZ, R0 ;  /* 0x000000ffff147224 */ /* 0x000fc600078e0000 */
[----:B------:R-:W-:-:S07]  /*07a0*/  LOP3.LUT R9, R9, 0x3, RZ, 0xc0, !PT ;  /* 0x0000000309097812 */ /* 0x000fce00078ec0ff */
.L_x_9:
[----:B------:R-:W-:-:S05]  /*07b0*/  IMAD.IADD R6, R17, 0x1, R20 ;  /* 0x0000000111067824 */ /* 0x000fca00078e0214 */
[----:B-1----:R-:W-:-:S04]  /*07c0*/  IADD3 R10, P1, PT, R6, UR10, RZ ;  /* 0x0000000a060a7c10 */ /* 0x002fc8000ff3e0ff */
[----:B------:R-:W-:-:S05]  /*07d0*/  LEA.HI.X.SX32 R11, R6, UR11, 0x1, P1 ;  /* 0x0000000b060b7c11 */ /* 0x000fca00088f0eff */
[----:B------:R-:W2:Y:S01]  /*07e0*/  LDG.E.U8.CONSTANT R10, desc[UR8][R10.64] ;  /* 0x000000080a0a7981 */ /* 0x000ea2000c1e9100 */
[----:B------:R-:W-:-:S04]  /*07f0*/  IMAD R7, R20, 0x2, R18 ;  /* 0x0000000214077824 */ /* 0x000fc800078e0212 */
[----:B0-----:R-:W-:-:S05]  /*0800*/  IMAD.WIDE R6, R7, 0x2, R4 ;  /* 0x0000000207067825 */ /* 0x001fca00078e0204 */
[----:B------:R-:W3:Y:S04]  /*0810*/  LDG.E.U16.CONSTANT R19, desc[UR8][R6.64] ;  /* 0x0000000806137981 */ /* 0x000ee8000c1e9500 */
[----:B------:R-:W4:Y:S01]  /*0820*/  LDG.E.U16.CONSTANT R21, desc[UR8][R6.64+0x2] ;  /* 0x0000020806157981 */ /* 0x000f22000c1e9500 */
[----:B------:R-:W-:Y:S02]  /*0830*/  VIADD R8, R8, 0x1 ;  /* 0x0000000108087836 */ /* 0x000fe40000000000 */
[----:B------:R-:W-:-:S03]  /*0840*/  IMAD.IADD R20, R15, 0x1, R20 ;  /* 0x000000010f147824 */ /* 0x000fc600078e0214 */
[----:B------:R-:W-:Y:S02]  /*0850*/  ISETP.NE.AND P1, PT, R8, R9, PT ;  /* 0x000000090800720c */ /* 0x000fe40003f25270 */
[----:B--2---:R-:W-:Y:S01]  /*0860*/  SHF.R.U32.HI R23, RZ, 0x4, R10 ;  /* 0x00000004ff177819 */ /* 0x004fe2000001160a */
[----:B------:R-:W-:-:S04]  /*0870*/  IMAD.SHL.U32 R24, R10, 0x4, RZ ;  /* 0x000000040a187824 */ /* 0x000fc800078e00ff */
[----:B------:R-:W-:Y:S01]  /*0880*/  IMAD R23, R23, 0x4, R16 ;  /* 0x0000000417177824 */ /* 0x000fe200078e0210 */
[----:B------:R-:W-:-:S04]  /*0890*/  LOP3.LUT R25, R24, 0x3c, RZ, 0xc0, !PT ;  /* 0x0000003c18197812 */ /* 0x000fc800078ec0ff */
[----:B------:R-:W0:Y:S01]  /*08a0*/  LDS R22, [R23] ;  /* 0x0000000017167984 */ /* 0x000e220000000800 */
[----:B---3--:R-:W-:Y:S02]  /*08b0*/  IMAD.U32 R19, R19, 0x10000, RZ ;  /* 0x0001000013137824 */ /* 0x008fe400078e00ff */
[----:B------:R-:W-:Y:S01]  /*08c0*/  IMAD.IADD R25, R16, 0x1, R25 ;  /* 0x0000000110197824 */ /* 0x000fe200078e0219 */
[----:B----4-:R-:W-:Y:S01]  /*08d0*/  SHF.L.U32 R21, R21, 0x10, RZ ;  /* 0x0000001015157819 */ /* 0x010fe200000006ff */
[----:B0-----:R-:W-:-:S05]  /*08e0*/  FADD R22, R19, R22 ;  /* 0x0000001613167221 */ /* 0x001fca0000000000 */
[----:B------:R-:W-:Y:S04]  /*08f0*/  STS [R23], R22 ;  /* 0x0000001617007388 */ /* 0x000fe80000000800 */
[----:B------:R-:W0:Y:S02]  /*0900*/  LDS R10, [R25] ;  /* 0x00000000190a7984 */ /* 0x000e240000000800 */
[----:B0-----:R-:W-:-:S05]  /*0910*/  FADD R10, R21, R10 ;  /* 0x0000000a150a7221 */ /* 0x001fca0000000000 */
[----:B------:R1:W-:Y:S01]  /*0920*/  STS [R25], R10 ;  /* 0x0000000a19007388 */ /* 0x0003e20000000800 */
[----:B------:R-:W-:Y:S05]  /*0930*/  @P1 BRA `(.L_x_9) ;  /* 0xfffffffc009c1947 */ /* 0x000fea000383ffff */
.L_x_8:
[----:B------:R-:W-:Y:S05]  /*0940*/  BSYNC.RECONVERGENT B1 ;  /* 0x0000000000017941 */ /* 0x000fea0003800200 */
.L_x_7:
[----:B------:R-:W-:Y:S05]  /*0950*/  @!P0 BRA `(.L_x_6) ;  /* 0x00000004005c8947 */ /* 0x000fea0003800000 */
.L_x_10:
[----:B------:R-:W-:-:S05]  /*0960*/  IMAD.IADD R4, R17, 0x1, R20 ;  /* 0x0000000111047824 */ /* 0x000fca00078e0214 */
[----:B------:R-:W-:-:S04]  /*0970*/  IADD3 R6, P0, PT, R4, UR12, RZ ;  /* 0x0000000c04067c10 */ /* 0x000fc8000ff1e0ff */
[----:B------:R-:W-:-:S05]  /*0980*/  LEA.HI.X.SX32 R7, R4, UR13, 0x1, P0 ;  /* 0x0000000d04077c11 */ /* 0x000fca00080f0eff */
[----:B0-----:R0:W2:Y:S01]  /*0990*/  LDG.E.U8.CONSTANT R22, desc[UR8][R6.64] ;  /* 0x0000000806167981 */ /* 0x0010a2000c1e9100 */
[----:B------:R-:W-:-:S04]  /*09a0*/  IMAD R11, R20, 0x2, R18 ;  /* 0x00000002140b7824 */ /* 0x000fc800078e0212 */
[----:B-1----:R-:W-:-:S05]  /*09b0*/  IMAD.WIDE R10, R11, 0x2, R2 ;  /* 0x000000020b0a7825 */ /* 0x002fca00078e0202 */
[----:B------:R-:W3:Y:S01]  /*09c0*/  LDG.E.U16.CONSTANT R21, desc[UR8][R10.64] ;  /* 0x000000080a157981 */ /* 0x000ee2000c1e9500 */
[----:B------:R-:W-:-:S03]  /*09d0*/  IADD3 R8, P0, PT, R15, R6, RZ ;  /* 0x000000060f087210 */ /* 0x000fc60007f1e0ff */
[----:B------:R1:W4:Y:S02]  /*09e0*/  LDG.E.U16.CONSTANT R19, desc[UR8][R10.64+0x2] ;  /* 0x000002080a137981 */ /* 0x000324000c1e9500 */
[----:B------:R-:W-:-:S05]  /*09f0*/  IMAD.X R9, RZ, RZ, R7, P0 ;  /* 0x000000ffff097224 */ /* 0x000fca00000e0607 */
[----:B------:R5:W4:Y:S01]  /*0a00*/  LDG.E.U8.CONSTANT R23, desc[UR8][R8.64] ;  /* 0x0000000808177981 */ /* 0x000b22000c1e9100 */
[----:B------:R-:W-:-:S04]  /*0a10*/  IMAD.IADD R29, R15, 0x1, R20 ;  /* 0x000000010f1d7824 */ /* 0x000fc800078e0214 */
[----:B------:R-:W-:-:S04]  /*0a20*/  IMAD R5, R29, 0x2, R18 ;  /* 0x000000021d057824 */ /* 0x000fc800078e0212 */
[----:B------:R-:W-:-:S05]  /*0a30*/  IMAD.WIDE R4, R5, 0x2, R2 ;  /* 0x0000000205047825 */ /* 0x000fca00078e0202 */
[----:B------:R-:W4:Y:S01]  /*0a40*/  LDG.E.U16.CONSTANT R24, desc[UR8][R4.64] ;  /* 0x0000000804187981 */ /* 0x000f22000c1e9500 */
[----:B0-----:R-:W-:-:S03]  /*0a50*/  IADD3 R6, P0, PT, R8, R15, RZ ;  /* 0x0000000f08067210 */ /* 0x001fc60007f1e0ff */
[----:B------:R0:W4:Y:S01]  /*0a60*/  LDG.E.U16.CONSTANT R27, desc[UR8][R4.64+0x2] ;  /* 0x00000208041b7981 */ /* 0x000122000c1e9500 */
[----:B------:R-:W-:-:S05]  /*0a70*/  IADD3.X R7, PT, PT, RZ, R9, RZ, P0, !PT ;  /* 0x00000009ff077210 */ /* 0x000fca00007fe4ff */
[----:B------:R-:W4:Y:S01]  /*0a80*/  LDG.E.U8.CONSTANT R25, desc[UR8][R6.64] ;  /* 0x0000000806197981 */ /* 0x000f22000c1e9100 */
[----:B------:R-:W-:-:S04]  /*0a90*/  IMAD.IADD R29, R15, 0x1, R29 ;  /* 0x000000010f1d7824 */ /* 0x000fc800078e021d */
[----:B-1----:R-:W-:-:S04]  /*0aa0*/  IMAD R11, R29, 0x2, R18 ;  /* 0x000000021d0b7824 */ /* 0x002fc800078e0212 */
[----:B-----5:R-:W-:-:S05]  /*0ab0*/  IMAD.WIDE R8, R11, 0x2, R2 ;  /* 0x000000020b087825 */ /* 0x020fca00078e0202 */
[----:B------:R-:W5:Y:S01]  /*0ac0*/  LDG.E.U16.CONSTANT R26, desc[UR8][R8.64] ;  /* 0x00000008081a7981 */ /* 0x000f62000c1e9500 */
[----:B------:R-:W-:-:S03]  /*0ad0*/  IADD3 R10, P0, PT, R6, R15, RZ ;  /* 0x0000000f060a7210 */ /* 0x000fc60007f1e0ff */
[----:B------:R-:W5:Y:S02]  /*0ae0*/  LDG.E.U16.CONSTANT R28, desc[UR8][R8.64+0x2] ;  /* 0x00000208081c7981 */ /* 0x000f64000c1e9500 */
[----:B------:R-:W-:-:S05]  /*0af0*/  IMAD.X R11, RZ, RZ, R7, P0 ;  /* 0x000000ffff0b7224 */ /* 0x000fca00000e0607 */
[----:B------:R2:W5:Y:S01]  /*0b00*/  LDG.E.U8.CONSTANT R10, desc[UR8][R10.64] ;  /* 0x000000080a0a7981 */ /* 0x000562000c1e9100 */
[----:B------:R-:W-:-:S04]  /*0b10*/  IMAD.IADD R29, R15, 0x1, R29 ;  /* 0x000000010f1d7824 */ /* 0x000fc800078e021d */
[----:B0-----:R-:W-:-:S04]  /*0b20*/  IMAD R5, R29, 0x2, R18 ;  /* 0x000000021d057824 */ /* 0x001fc800078e0212 */
[----:B------:R-:W-:-:S05]  /*0b30*/  IMAD.WIDE R4, R5, 0x2, R2 ;  /* 0x0000000205047825 */ /* 0x000fca00078e0202 */
[----:B------:R-:W5:Y:S04]  /*0b40*/  LDG.E.U16.CONSTANT R6, desc[UR8][R4.64] ;  /* 0x0000000804067981 */ /* 0x000f68000c1e9500 */
[----:B------:R0:W5:Y:S01]  /*0b50*/  LDG.E.U16.CONSTANT R8, desc[UR8][R4.64+0x2] ;  /* 0x0000020804087981 */ /* 0x000162000c1e9500 */
[----:B--2---:R-:W-:-:S05]  /*0b60*/  SHF.R.U32.HI R11, RZ, 0x4, R22 ;  /* 0x00000004ff0b7819 */ /* 0x004fca0000011616 */
[----:B------:R-:W-:-:S05]  /*0b70*/  IMAD R11, R11, 0x4, R16 ;  /* 0x000000040b0b7824 */ /* 0x000fca00078e0210 */
[----:B------:R-:W1:Y:S01]  /*0b80*/  LDS R7, [R11] ;  /* 0x000000000b077984 */ /* 0x000e620000000800 */
[----:B------:R-:W-:Y:S01]  /*0b90*/  IMAD.SHL.U32 R29, R22, 0x4, RZ ;  /* 0x00000004161d7824 */ /* 0x000fe200078e00ff */
[----:B---3--:R-:W-:-:S04]  /*0ba0*/  SHF.L.U32 R22, R21, 0x10, RZ ;  /* 0x0000001015167819 */ /* 0x008fc800000006ff */
[----:B------:R-:W-:Y:S01]  /*0bb0*/  LOP3.LUT R29, R29, 0x3c, RZ, 0xc0, !PT ;  /* 0x0000003c1d1d7812 */ /* 0x000fe200078ec0ff */
[----:B-1----:R-:W-:-:S04]  /*0bc0*/  FADD R22, R22, R7 ;  /* 0x0000000716167221 */ /* 0x002fc80000000000 */
[----:B------:R-:W-:Y:S01]  /*0bd0*/  IMAD.IADD R7, R16, 0x1, R29 ;  /* 0x0000000110077824 */ /* 0x000fe200078e021d */
[----:B------:R-:W-:Y:S04]  /*0be0*/  STS [R11], R22 ;  /* 0x000000160b007388 */ /* 0x000fe80000000800 */
[----:B------:R-:W1:Y:S01]  /*0bf0*/  LDS R9, [R7] ;  /* 0x0000000007097984 */ /* 0x000e620000000800 */
[----:B----4-:R-:W-:Y:S01]  /*0c00*/  IMAD.U32 R21, R19, 0x10000, RZ ;  /* 0x0001000013157824 */ /* 0x010fe200078e00ff */
[----:B------:R-:W-:-:S05]  /*0c10*/  SHF.R.U32.HI R19, RZ, 0x4, R23 ;  /* 0x00000004ff137819 */ /* 0x000fca0000011617 */
[----:B------:R-:W-:Y:S02]  /*0c20*/  IMAD R19, R19, 0x4, R16 ;  /* 0x0000000413137824 */ /* 0x000fe400078e0210 */
[----:B-1----:R-:W-:-:S05]  /*0c30*/  FADD R9, R21, R9 ;  /* 0x0000000915097221 */ /* 0x002fca0000000000 */
[----:B------:R-:W-:Y:S04]  /*0c40*/  STS [R7], R9 ;  /* 0x0000000907007388 */ /* 0x000fe80000000800 */
[----:B------:R-:W1:Y:S01]  /*0c50*/  LDS R21, [R19] ;  /* 0x0000000013157984 */ /* 0x000e620000000800 */
[----:B------:R-:W-:Y:S02]  /*0c60*/  IMAD.SHL.U32 R23, R23, 0x4, RZ ;  /* 0x0000000417177824 */ /* 0x000fe400078e00ff */
[----:B------:R-:W-:-:S03]  /*0c70*/  IMAD.U32 R24, R24, 0x10000, RZ ;  /* 0x0001000018187824 */ /* 0x000fc600078e00ff */
[----:B------:R-:W-:-:S05]  /*0c80*/  LOP3.LUT R23, R23, 0x3c, RZ, 0xc0, !PT ;  /* 0x0000003c17177812 */ /* 0x000fca00078ec0ff */
[----:B------:R-:W-:Y:S02]  /*0c90*/  IMAD.IADD R23, R16, 0x1, R23 ;  /* 0x0000000110177824 */ /* 0x000fe400078e0217 */
[----:B-1----:R-:W-:-:S05]  /*0ca0*/  FADD R24, R24, R21 ;  /* 0x0000001518187221 */ /* 0x002fca0000000000 */
[----:B------:R-:W-:Y:S04]  /*0cb0*/  STS [R19], R24 ;  /* 0x0000001813007388 */ /* 0x000fe80000000800 */
[----:B0-----:R-:W0:Y:S01]  /*0cc0*/  LDS R4, [R23] ;  /* 0x0000000017047984 */ /* 0x001e220000000800 */
[----:B------:R-:W-:Y:S01]  /*0cd0*/  IMAD.U32 R27, R27, 0x10000, RZ ;  /* 0x000100001b1b7824 */ /* 0x000fe200078e00ff */
[----:B------:R-:W-:-:S04]  /*0ce0*/  SHF.R.U32.HI R5, RZ, 0x4, R25 ;  /* 0x00000004ff057819 */ /* 0x000fc80000011619 */
[----:B------:R-:W-:Y:S01]  /*0cf0*/  LEA R5, R5, R16, 0x2 ;  /* 0x0000001005057211 */ /* 0x000fe200078e10ff */
[----:B0-----:R-:W-:-:S05]  /*0d00*/  FADD R4, R27, R4 ;  /* 0x000000041b047221 */ /* 0x001fca0000000000 */
[----:B------:R-:W-:Y:S04]  /*0d10*/  STS [R23], R4 ;  /* 0x0000000417007388 */ /* 0x000fe80000000800 */
[----:B------:R-:W0:Y:S01]  /*0d20*/  LDS R7, [R5] ;  /* 0x0000000005077984 */ /* 0x000e220000000800 */
[----:B------:R-:W-:Y:S02]  /*0d30*/  IMAD.SHL.U32 R25, R25, 0x4, RZ ;  /* 0x0000000419197824 */ /* 0x000fe400078e00ff */
[----:B-----5:R-:W-:-:S03]  /*0d40*/  IMAD.U32 R26, R26, 0x10000, RZ ;  /* 0x000100001a1a7824 */ /* 0x020fc600078e00ff */
[----:B------:R-:W-:-:S05]  /*0d50*/  LOP3.LUT R25, R25, 0x3c, RZ, 0xc0, !PT ;  /* 0x0000003c19197812 */ /* 0x000fca00078ec0ff */
[----:B------:R-:W-:Y:S02]  /*0d60*/  IMAD.IADD R25, R16, 0x1, R25 ;  /* 0x0000000110197824 */ /* 0x000fe400078e0219 */
[----:B0-----:R-:W-:-:S05]  /*0d70*/  FADD R26, R26, R7 ;  /* 0x000000071a1a7221 */ /* 0x001fca0000000000 */
[----:B------:R-:W-:Y:S04]  /*0d80*/  STS [R5], R26 ;  /* 0x0000001a05007388 */ /* 0x000fe80000000800 */
[----:B------:R-:W0:Y:S01]  /*0d90*/  LDS R7, [R25] ;  /* 0x0000000019077984 */ /* 0x000e220000000800 */
[----:B------:R-:W-:Y:S01]  /*0da0*/  IMAD.U32 R28, R28, 0x10000, RZ ;  /* 0x000100001c1c7824 */ /* 0x000fe200078e00ff */
[----:B------:R-:W-:-:S05]  /*0db0*/  SHF.R.U32.HI R9, RZ, 0x4, R10 ;  /* 0x00000004ff097819 */ /* 0x000fca000001160a */
[----:B------:R-:W-:Y:S02]  /*0dc0*/  IMAD R9, R9, 0x4, R16 ;  /* 0x0000000409097824 */ /* 0x000fe400078e0210 */
[----:B0-----:R-:W-:-:S05]  /*0dd0*/  FADD R28, R28, R7 ;  /* 0x000000071c1c7221 */ /* 0x001fca0000000000 */
[----:B------:R-:W-:Y:S04]  /*0de0*/  STS [R25], R28 ;  /* 0x0000001c19007388 */ /* 0x000fe80000000800 */
[----:B------:R-:W0:Y:S01]  /*0df0*/  LDS R7, [R9] ;  /* 0x0000000009077984 */ /* 0x000e220000000800 */
[----:B------:R-:W-:Y:S01]  /*0e00*/  IMAD.SHL.U32 R10, R10, 0x4, RZ ;  /* 0x000000040a0a7824 */ /* 0x000fe200078e00ff */
[----:B------:R-:W-:-:S04]  /*0e10*/  SHF.L.U32 R6, R6, 0x10, RZ ;  /* 0x0000001006067819 */ /* 0x000fc800000006ff */
[----:B------:R-:W-:-:S05]  /*0e20*/  LOP3.LUT R11, R10, 0x3c, RZ, 0xc0, !PT ;  /* 0x0000003c0a0b7812 */ /* 0x000fca00078ec0ff */
[----:B------:R-:W-:Y:S02]  /*0e30*/  IMAD.IADD R11, R16, 0x1, R11 ;  /* 0x00000001100b7824 */ /* 0x000fe400078e020b */
[----:B0-----:R-:W-:-:S05]  /*0e40*/  FADD R6, R6, R7 ;  /* 0x0000000706067221 */ /* 0x001fca0000000000 */
[----:B------:R-:W-:Y:S04]  /*0e50*/  STS [R9], R6 ;  /* 0x0000000609007388 */ /* 0x000fe80000000800 */
[----:B------:R-:W0:Y:S01]  /*0e60*/  LDS R5, [R11] ;  /* 0x000000000b057984 */ /* 0x000e220000000800 */
[----:B------:R-:W-:Y:S02]  /*0e70*/  IMAD.U32 R8, R8, 0x10000, RZ ;  /* 0x0001000008087824 */ /* 0x000fe400078e00ff */
[----:B------:R-:W-:-:S05]  /*0e80*/  IMAD R20, R15, 0x4, R20 ;  /* 0x000000040f147824 */ /* 0x000fca00078e0214 */
[----:B------:R-:W-:Y:S01]  /*0e90*/  ISETP.GE.AND P0, PT, R20, UR4, PT ;  /* 0x0000000414007c0c */ /* 0x000fe2000bf06270 */
[----:B0-----:R-:W-:-:S05]  /*0ea0*/  FADD R8, R8, R5 ;  /* 0x0000000508087221 */ /* 0x001fca0000000000 */
[----:B------:R0:W-:Y:S07]  /*0eb0*/  STS [R11], R8 ;  /* 0x000000080b007388 */ /* 0x0001ee0000000800 */
[----:B------:R-:W-:Y:S05]  /*0ec0*/  @!P0 BRA `(.L_x_10) ;  /* 0xfffffff800a48947 */ /* 0x000fea000383ffff */
.L_x_6:
[----:B------:R-:W-:Y:S05]  /*0ed0*/  BSYNC.RECONVERGENT B0 ;  /* 0x0000000000007941 */ /* 0x000fea0003800200 */
.L_x_5:
[----:B------:R-:W-:Y:S01]  /*0ee0*/  BAR.SYNC.DEFER_BLOCKING 0x0 ;  /* 0x0000000000007b1d */ /* 0x000fe20000010000 */
[----:B------:R-:W-:-:S13]  /*0ef0*/  ISETP.GE.U32.AND P0, PT, R15, 0x2, PT ;  /* 0x000000020f00780c */ /* 0x000fda0003f06070 */
[----:B------:R-:W-:Y:S05]  /*0f00*/  @!P0 BRA `(.L_x_11) ;  /* 0x0000000400148947 */ /* 0x000fea0003800000 */
[----:B-1----:R-:W-:Y:S02]  /*0f10*/  VIMNMX R4, PT, PT, R14, 0x1, !PT ;  /* 0x000000010e047848 */ /* 0x002fe40007fe0100 */
[----:B------:R-:W-:Y:S02]  /*0f20*/  LEA R3, R13, UR5, 0x2 ;  /* 0x000000050d037c11 */ /* 0x000fe4000f8e10ff */
[C---:B------:R-:W-:Y:S02]  /*0f30*/  LOP3.LUT R2, R4.reuse, 0x7ffffffc, RZ, 0xc0, !PT ;  /* 0x7ffffffc04027812 */ /* 0x040fe400078ec0ff */
[----:B------:R-:W-:Y:S01]  /*0f40*/  LOP3.LUT R4, R4, 0x3, RZ, 0xc0, !PT ;  /* 0x0000000304047812 */ /* 0x000fe200078ec0ff */
[----:B------:R-:W-:Y:S02]  /*0f50*/  VIADD R3, R3, 0x8 ;  /* 0x0000000803037836 */ /* 0x000fe40000000000 */
[----:B------:R-:W-:-:S07]  /*0f60*/  IMAD.MOV R5, RZ, RZ, -R2 ;  /* 0x000000ffff057224 */ /* 0x000fce00078e0a02 */
.L_x_16:
[--C-:B------:R-:W-:Y:S01]  /*0f70*/  IMAD.MOV.U32 R6, RZ, RZ, R15.reuse ;  /* 0x000000ffff067224 */ /* 0x100fe200078e000f */
[----:B------:R-:W-:Y:S01]  /*0f80*/  SHF.R.U32.HI R15, RZ, 0x1, R15 ;  /* 0x00000001ff0f7819 */ /* 0x000fe2000001160f */
[----:B------:R-:W-:Y:S03]  /*0f90*/  BAR.SYNC.DEFER_BLOCKING 0x0 ;  /* 0x0000000000007b1d */ /* 0x000fe60000010000 */
[----:B------:R-:W-:-:S03]  /*0fa0*/  ISETP.GE.U32.AND P0, PT, R0, R15, PT ;  /* 0x0000000f0000720c */ /* 0x000fc60003f06070 */
[----:B------:R-:W-:Y:S10]  /*0fb0*/  BSSY.RECONVERGENT B0, `(.L_x_12) ;  /* 0x0000038000007945 */ /* 0x000ff40003800200 */
[----:B-12---:R-:W-:Y:S05]  /*0fc0*/  @P0 BRA `(.L_x_13) ;  /* 0x0000000000d80947 */ /* 0x006fea0003800000 */
[----:B------:R-:W1:Y:S01]  /*0fd0*/  LDCU UR4, c[0x0][0x398] ;  /* 0x00007300ff0477ac */ /* 0x000e620008000800 */
[----:B------:R-:W-:Y:S01]  /*0fe0*/  IADD3 R18, PT, PT, R15, R0, RZ ;  /* 0x000000000f127210 */ /* 0x000fe20007ffe0ff */
[----:B-1----:R-:W-:-:S03]  /*0ff0*/  UISETP.NE.AND UP0, UPT, UR4, 0x1f, UPT ;  /* 0x0000001f0400788c */ /* 0x002fc6000bf05270 */
[----:B------:R-:W-:-:S06]  /*1000*/  SHF.L.U32 R18, R18, UR4, RZ ;  /* 0x0000000412127c19 */ /* 0x000fcc00080006ff */
[----:B------:R-:W-:Y:S05]  /*1010*/  BRA.U !UP0, `(.L_x_13) ;  /* 0x0000000108c47547 */ /* 0x000fea000b800000 */
[----:B------:R-:W-:Y:S01]  /*1020*/  ISETP.GE.AND P0, PT, R14, 0x4, PT ;  /* 0x000000040e00780c */ /* 0x000fe20003f06270 */
[----:B------:R-:W-:-:S12]  /*1030*/  IMAD.MOV.U32 R7, RZ, RZ, RZ ;  /* 0x000000ffff077224 */ /* 0x000fd800078e00ff */
[----:B------:R-:W-:Y:S05]  /*1040*/  @!P0 BRA `(.L_x_14) ;  /* 0x0000000000688947 */ /* 0x000fea0003800000 */
[----:B------:R-:W-:Y:S01]  /*1050*/  LEA R7, R18, UR5, 0x2 ;  /* 0x0000000512077c11 */ /* 0x000fe2000f8e10ff */
[----:B0-----:R-:W-:Y:S02]  /*1060*/  IMAD.MOV.U32 R8, RZ, RZ, R3 ;  /* 0x000000ffff087224 */ /* 0x001fe400078e0003 */
[----:B------:R-:W-:Y:S02]  /*1070*/  IMAD.MOV.U32 R9, RZ, RZ, R5 ;  /* 0x000000ffff097224 */ /* 0x000fe400078e0005 */
[----:B------:R-:W-:-:S07]  /*1080*/  VIADD R7, R7, 0x8 ;  /* 0x0000000807077836 */ /* 0x000fce0000000000 */
.L_x_15:
[----:B------:R-:W-:Y:S01]  /*1090*/  LDS R10, [R7+-0x8] ;  /* 0xfffff800070a7984 */ /* 0x000fe20000000800 */
[----:B------:R-:W-:-:S03]  /*10a0*/  VIADD R9, R9, 0x4 ;  /* 0x0000000409097836 */ /* 0x000fc60000000000 */
[----:B------:R-:W0:Y:S02]  /*10b0*/  LDS R11, [R8+-0x8] ;  /* 0xfffff800080b7984 */ /* 0x000e240000000800 */
[----:B------:R-:W-:Y:S02]  /*10c0*/  ISETP.NE.AND P0, PT, R9, RZ, PT ;  /* 0x000000ff0900720c */ /* 0x000fe40003f05270 */
[----:B------:R-:W-:Y:S04]  /*10d0*/  LDS R13, [R8+-0x4] ;  /* 0xfffffc00080d7984 */ /* 0x000fe80000000800 */
[----:B------:R-:W-:Y:S04]  /*10e0*/  LDS R17, [R8] ;  /* 0x0000000008117984 */ /* 0x000fe80000000800 */
[----:B------:R-:W-:Y:S01]  /*10f0*/  LDS R19, [R8+0x4] ;  /* 0x0000040008137984 */ /* 0x000fe20000000800 */
[----:B0-----:R-:W-:-:S05]  /*1100*/  FADD R11, R10, R11 ;  /* 0x0000000b0a0b7221 */ /* 0x001fca0000000000 */
[----:B------:R-:W-:Y:S04]  /*1110*/  STS [R8+-0x8], R11 ;  /* 0xfffff80b08007388 */ /* 0x000fe80000000800 */
[----:B------:R-:W0:Y:S02]  /*1120*/  LDS R10, [R7+-0x4] ;  /* 0xfffffc00070a7984 */ /* 0x000e240000000800 */
[----:B0-----:R-:W-:-:S05]  /*1130*/  FADD R13, R10, R13 ;  /* 0x0000000d0a0d7221 */ /* 0x001fca0000000000 */
[----:B------:R-:W-:Y:S04]  /*1140*/  STS [R8+-0x4], R13 ;  /* 0xfffffc0d08007388 */ /* 0x000fe80000000800 */
[----:B------:R-:W0:Y:S02]  /*1150*/  LDS R10, [R7] ;  /* 0x00000000070a7984 */ /* 0x000e240000000800 */
[----:B0-----:R-:W-:-:S05]  /*1160*/  FADD R17, R10, R17 ;  /* 0x000000110a117221 */ /* 0x001fca0000000000 */
[----:B------:R-:W-:Y:S04]  /*1170*/  STS [R8], R17 ;  /* 0x0000001108007388 */ /* 0x000fe80000000800 */
[----:B------:R0:W1:Y:S02]  /*1180*/  LDS R10, [R7+0x4] ;  /* 0x00000400070a7984 */ /* 0x0000640000000800 */
[----:B0-----:R-:W-:Y:S02]  /*1190*/  VIADD R7, R7, 0x10 ;  /* 0x0000001007077836 */ /* 0x001fe40000000000 */
[----:B-1----:R-:W-:-:S05]  /*11a0*/  FADD R19, R10, R19 ;  /* 0x000000130a137221 */ /* 0x002fca0000000000 */
[----:B------:R0:W-:Y:S02]  /*11b0*/  STS [R8+0x4], R19 ;  /* 0x0000041308007388 */ /* 0x0001e40000000800 */
[----:B0-----:R-:W-:Y:S01]  /*11c0*/  IADD3 R8, PT, PT, R8, 0x10, RZ ;  /* 0x0000001008087810 */ /* 0x001fe20007ffe0ff */
[----:B------:R-:W-:Y:S06]  /*11d0*/  @P0 BRA `(.L_x_15) ;  /* 0xfffffffc00ac0947 */ /* 0x000fec000383ffff */
[----:B------:R-:W-:-:S07]  /*11e0*/  IMAD.MOV.U32 R7, RZ, RZ, R2 ;  /* 0x000000ffff077224 */ /* 0x000fce00078e0002 */
.L_x_14:
[----:B------:R-:W-:-:S13]  /*11f0*/  ISETP.NE.AND P0, PT, R4, RZ, PT ;  /* 0x000000ff0400720c */ /* 0x000fda0003f05270 */
[----:B------:R-:W-:Y:S05]  /*1200*/  @!P0 BRA `(.L_x_13) ;  /* 0x0000000000488947 */ /* 0x000fea0003800000 */
[----:B0-----:R-:W-:Y:S01]  /*1210*/  IMAD.IADD R8, R18, 0x1, R7 ;  /* 0x0000000112087824 */ /* 0x001fe200078e0207 */
[----:B------:R-:W-:Y:S01]  /*1220*/  ISETP.NE.AND P0, PT, R4, 0x1, PT ;  /* 0x000000010400780c */ /* 0x000fe20003f05270 */
[----:B------:R-:W-:-:S03]  /*1230*/  IMAD R18, R7, 0x4, R16 ;  /* 0x0000000407127824 */ /* 0x000fc600078e0210 */
[----:B------:R-:W-:Y:S02]  /*1240*/  LEA R10, R8, UR5, 0x2 ;  /* 0x00000005080a7c11 */ /* 0x000fe4000f8e10ff */
[----:B------:R-:W-:Y:S04]  /*1250*/  LDS R8, [R18] ;  /* 0x0000000012087984 */ /* 0x000fe80000000800 */
[----:B------:R-:W0:Y:S02]  /*1260*/  LDS R7, [R10] ;  /* 0x000000000a077984 */ /* 0x000e240000000800 */
[----:B0-----:R-:W-:-:S05]  /*1270*/  FADD R7, R7, R8 ;  /* 0x0000000807077221 */ /* 0x001fca0000000000 */
[----:B------:R1:W-:Y:S01]  /*1280*/  STS [R18], R7 ;  /* 0x0000000712007388 */ /* 0x0003e20000000800 */
[----:B------:R-:W-:Y:S05]  /*1290*/  @!P0 BRA `(.L_x_13) ;  /* 0x0000000000248947 */ /* 0x000fea0003800000 */
[----:B-1----:R-:W-:Y:S01]  /*12a0*/  LDS R7, [R10+0x4] ;  /* 0x000004000a077984 */ /* 0x002fe20000000800 */
[----:B------:R-:W-:-:S03]  /*12b0*/  ISETP.NE.AND P0, PT, R4, 0x2, PT ;  /* 0x000000020400780c */ /* 0x000fc60003f05270 */
[----:B------:R-:W0:Y:S10]  /*12c0*/  LDS R8, [R18+0x4] ;  /* 0x0000040012087984 */ /* 0x000e340000000800 */
[----:B------:R-:W-:Y:S01]  /*12d0*/  @P0 LDS R9, [R18+0x8] ;  /* 0x0000080012090984 */ /* 0x000fe20000000800 */
[----:B0-----:R-:W-:-:S05]  /*12e0*/  FADD R7, R7, R8 ;  /* 0x0000000807077221 */ /* 0x001fca0000000000 */
[----:B------:R-:W-:Y:S04]  /*12f0*/  STS [R18+0x4], R7 ;  /* 0x0000040712007388 */ /* 0x000fe80000000800 */
[----:B------:R-:W0:Y:S02]  /*1300*/  @P0 LDS R8, [R10+0x8] ;  /* 0x000008000a080984 */ /* 0x000e240000000800 */
[----:B0-----:R-:W-:-:S05]  /*1310*/  @P0 FADD R8, R8, R9 ;  /* 0x0000000908080221 */ /* 0x001fca0000000000 */
[----:B------:R2:W-:Y:S02]  /*1320*/  @P0 STS [R18+0x8], R8 ;  /* 0x0000080812000388 */ /* 0x0005e40000000800 */
.L_x_13:
[----:B------:R-:W-:Y:S05]  /*1330*/  BSYNC.RECONVERGENT B0 ;  /* 0x0000000000007941 */ /* 0x000fea0003800200 */
.L_x_12:
[----:B------:R-:W-:-:S13]  /*1340*/  ISETP.GT.U32.AND P0, PT, R6, 0x3, PT ;  /* 0x000000030600780c */ /* 0x000fda0003f04070 */
[----:B------:R-:W-:Y:S05]  /*1350*/  @P0 BRA `(.L_x_16) ;  /* 0xfffffffc00040947 */ /* 0x000fea000383ffff */
.L_x_11:
[----:B------:R-:W4:Y:S08]  /*1360*/  LDC R3, c[0x0][0x398] ;  /* 0x0000e600ff037b82 */ /* 0x000f300000000800 */
[----:B------:R-:W-:Y:S01]  /*1370*/  BAR.SYNC.DEFER_BLOCKING 0x0 ;  /* 0x0000000000007b1d */ /* 0x000fe20000010000 */
[----:B----4-:R-:W-:-:S04]  /*1380*/  ISETP.NE.AND P0, PT, R3, 0x1f, PT ;  /* 0x0000001f0300780c */ /* 0x010fc80003f05270 */
[----:B------:R-:W-:-:S13]  /*1390*/  ISETP.NE.OR P0, PT, R0, RZ, !P0 ;  /* 0x000000ff0000720c */ /* 0x000fda0004705670 */
[----:B------:R-:W-:Y:S05]  /*13a0*/  @P0 EXIT ;  /* 0x000000000000094d */ /* 0x000fea0003800000 */
[C---:B------:R-:W-:Y:S02]  /*13b0*/  ISETP.GE.AND P0, PT, R14.reuse, 0x4, PT ;  /* 0x000000040e00780c */ /* 0x040fe40003f06270 */
[----:B------:R-:W-:Y:S02]  /*13c0*/  VIMNMX R14, PT, PT, R14, 0x1, !PT ;  /* 0x000000010e0e7848 */ /* 0x000fe40007fe0100 */
[----:B---3--:R-:W-:Y:S01]  /*13d0*/  SHF.L.U32 R0, R12, R3, RZ ;  /* 0x000000030c007219 */ /* 0x008fe200000006ff */
[----:B------:R-:W-:Y:S01]  /*13e0*/  IMAD.MOV.U32 R3, RZ, RZ, RZ ;  /* 0x000000ffff037224 */ /* 0x000fe200078e00ff */
[----:B------:R-:W-:-:S07]  /*13f0*/  LOP3.LUT R2, R14, 0x3, RZ, 0xc0, !PT ;  /* 0x000000030e027812 */ /* 0x000fce00078ec0ff */
[----:B------:R-:W-:Y:S05]  /*1400*/  @!P0 BRA `(.L_x_17) ;  /* 0x0000000400b88947 */ /* 0x000fea0003800000 */
[----:B------:R-:W3:Y:S01]  /*1410*/  LDCU.64 UR6, c[0x0][0x390] ;  /* 0x00007200ff0677ac */ /* 0x000ee20008000a00 */
[----:B------:R-:W-:Y:S01]  /*1420*/  LOP3.LUT R3, R14, 0x7ffffffc, RZ, 0xc0, !PT ;  /* 0x7ffffffc0e037812 */ /* 0x000fe200078ec0ff */
[----:B------:R-:W-:-:S04]  /*1430*/  IMAD.MOV.U32 R20, RZ, RZ, R0 ;  /* 0x000000ffff147224 */ /* 0x000fc800078e0000 */
[----:B------:R-:W-:-:S05]  /*1440*/  IMAD.MOV R21, RZ, RZ, -R3 ;  /* 0x000000ffff157224 */ /* 0x000fca00078e0a03 */
[----:B------:R-:W-:Y:S01]  /*1450*/  ISETP.GE.AND P0, PT, R21, RZ, PT ;  /* 0x000000ff1500720c */ /* 0x000fe20003f06270 */
[----:B---3--:R-:W-:-:S04]  /*1460*/  UIADD3 UR4, UP0, UPT, UR6, 0x4, URZ ;  /* 0x0000000406047890 */ /* 0x008fc8000ff1e0ff */
[----:B------:R-:W-:Y:S02]  /*1470*/  UIADD3.X UR6, UPT, UPT, URZ, UR7, URZ, UP0, !UPT ;  /* 0x00000007ff067290 */ /* 0x000fe400087fe4ff */
[----:B------:R-:W-:-:S04]  /*1480*/  IMAD.U32 R22, RZ, RZ, UR4 ;  /* 0x00000004ff167e24 */ /* 0x000fc8000f8e00ff */
[----:B------:R-:W-:Y:S02]  /*1490*/  MOV R23, UR6 ;  /* 0x0000000600177c02 */ /* 0x000fe40008000f00 */
[----:B------:R-:W-:Y:S05]  /*14a0*/  @P0 BRA `(.L_x_18) ;  /* 0x0000000400540947 */ /* 0x000fea0003800000 */
[----:B-1----:R-:W-:Y:S01]  /*14b0*/  IMAD.MOV R4, RZ, RZ, -R21 ;  /* 0x000000ffff047224 */ /* 0x002fe200078e0a15 */
[----:B------:R-:W-:-:S04]  /*14c0*/  PLOP3.LUT P0, PT, PT, PT, PT, 0x80, 0x8 ;  /* 0x000000000008781c */ /* 0x000fc80003f0f070 */
[----:B------:R-:W-:-:S13]  /*14d0*/  ISETP.GT.AND P1, PT, R4, 0xc, PT ;  /* 0x0000000c0400780c */ /* 0x000fda0003f24270 */
[----:B------:R-:W-:Y:S05]  /*14e0*/  @!P1 BRA `(.L_x_19) ;  /* 0x0000000000cc9947 */ /* 0x000fea0003800000 */
[----:B------:R-:W-:-:S13]  /*14f0*/  PLOP3.LUT P0, PT, PT, PT, PT, 0x8, 0x80 ;  /* 0x000000000080781c */ /* 0x000fda0003f0e170 */
.L_x_20:
[----:B---3--:R-:W1:Y:S01]  /*1500*/  LDS.128 R4, [UR5] ;  /* 0x00000005ff047984 */ /* 0x008e620008000c00 */
[----:B------:R-:W-:-:S03]  /*1510*/  VIADD R21, R21, 0x10 ;  /* 0x0000001015157836 */ /* 0x000fc60000000000 */
[----:B0-2---:R-:W0:Y:S02]  /*1520*/  LDS.128 R8, [UR5+0x10] ;  /* 0x00001005ff087984 */ /* 0x005e240008000c00 */
[----:B------:R-:W-:Y:S02]  /*1530*/  ISETP.GE.AND P1, PT, R21, -0xc, PT ;  /* 0xfffffff41500780c */ /* 0x000fe40003f26270 */
[----:B------:R-:W2:Y:S04]  /*1540*/  LDS.128 R12, [UR5+0x20] ;  /* 0x00002005ff0c7984 */ /* 0x000ea80008000c00 */
[----:B------:R-:W3:Y:S01]  /*1550*/  LDS.128 R16, [UR5+0x30] ;  /* 0x00003005ff107984 */ /* 0x000ee20008000c00 */
[----:B------:R-:W-:Y:S01]  /*1560*/  UIADD3 UR5, UPT, UPT, UR5, 0x40, URZ ;  /* 0x0000004005057890 */ /* 0x000fe2000fffe0ff */
[----:B-1----:R-:W-:Y:S01]  /*1570*/  F2FP.BF16.F32.PACK_AB R24, R5, R4 ;  /* 0x000000040518723e */ /* 0x002fe200000010ff */
[----:B------:R-:W-:Y:S01]  /*1580*/  IMAD.WIDE R4, R20, 0x2, R22 ;  /* 0x0000000214047825 */ /* 0x000fe200078e0216 */
[----:B------:R-:W-:-:S02]  /*1590*/  F2FP.BF16.F32.PACK_AB R6, R7, R6 ;  /* 0x000000060706723e */ /* 0x000fc400000010ff */
[----:B0-----:R-:W-:Y:S01]  /*15a0*/  F2FP.BF16.F32.PACK_AB R8, R9, R8 ;  /* 0x000000080908723e */ /* 0x001fe200000010ff */
[----:B------:R-:W-:Y:S01]  /*15b0*/  VIADD R7, R20, 0x4 ;  /* 0x0000000414077836 */ /* 0x000fe20000000000 */
[----:B------:R-:W-:Y:S01]  /*15c0*/  F2FP.BF16.F32.PACK_AB R10, R11, R10 ;  /* 0x0000000a0b0a723e */ /* 0x000fe200000010ff */
[----:B------:R-:W-:Y:S01]  /*15d0*/  STG.E.U16 desc[UR8][R4.64+-0x4], R24 ;  /* 0xfffffc1804007986 */ /* 0x000fe2000c101508 */
[----:B------:R-:W-:Y:S01]  /*15e0*/  PRMT R25, R24, 0x7632, R25 ;  /* 0x0000763218197816 */ /* 0x000fe20000000019 */
[----:B------:R-:W-:Y:S01]  /*15f0*/  VIADD R9, R20, 0x8 ;  /* 0x0000000814097836 */ /* 0x000fe20000000000 */
[C---:B------:R-:W-:Y:S02]  /*1600*/  PRMT R26, R6.reuse, 0x7610, R26 ;  /* 0x00007610061a7816 */ /* 0x040fe4000000001a */
[----:B------:R-:W-:Y:S01]  /*1610*/  PRMT R27, R6, 0x7632, R27 ;  /* 0x00007632061b7816 */ /* 0x000fe2000000001b */
[----:B------:R-:W-:Y:S01]  /*1620*/  IMAD.WIDE R6, R7, 0x2, R22 ;  /* 0x0000000207067825 */ /* 0x000fe200078e0216 */
[C---:B------:R-:W-:Y:S01]  /*1630*/  PRMT R28, R8.reuse, 0x7610, R28 ;  /* 0x00007610081c7816 */ /* 0x040fe2000000001c */
[----:B------:R-:W-:Y:S01]  /*1640*/  STG.E.U16 desc[UR8][R4.64+-0x2], R25 ;  /* 0xfffffe1904007986 */ /* 0x000fe2000c101508 */
[----:B------:R-:W-:Y:S01]  /*1650*/  PRMT R29, R8, 0x7632, R29 ;  /* 0x00007632081d7816 */ /* 0x000fe2000000001d */
[----:B------:R-:W-:Y:S01]  /*1660*/  IMAD.WIDE R8, R9, 0x2, R22 ;  /* 0x0000000209087825 */ /* 0x000fe200078e0216 */
[----:B------:R-:W-:Y:S01]  /*1670*/  PRMT R11, R10, 0x7632, R11 ;  /* 0x000076320a0b7816 */ /* 0x000fe2000000000b */
[----:B------:R-:W-:Y:S01]  /*1680*/  STG.E.U16 desc[UR8][R4.64], R26 ;  /* 0x0000001a04007986 */ /* 0x000fe2000c101508 */
[----:B--2---:R-:W-:-:S02]  /*1690*/  F2FP.BF16.F32.PACK_AB R12, R13, R12 ;  /* 0x0000000c0d0c723e */ /* 0x004fc400000010ff */
[----:B------:R-:W-:Y:S01]  /*16a0*/  F2FP.BF16.F32.PACK_AB R14, R15, R14 ;  /* 0x0000000e0f0e723e */ /* 0x000fe200000010ff */
[----:B------:R0:W-:Y:S01]  /*16b0*/  STG.E.U16 desc[UR8][R4.64+0x2], R27 ;  /* 0x0000021b04007986 */ /* 0x0001e2000c101508 */
[----:B---3--:R-:W-:Y:S02]  /*16c0*/  F2FP.BF16.F32.PACK_AB R16, R17, R16 ;  /* 0x000000101110723e */ /* 0x008fe400000010ff */
[----:B------:R-:W-:Y:S01]  /*16d0*/  F2FP.BF16.F32.PACK_AB R18, R19, R18 ;  /* 0x000000121312723e */ /* 0x000fe200000010ff */
[----:B------:R-:W-:Y:S01]  /*16e0*/  STG.E.U16 desc[UR8][R6.64+-0x4], R28 ;  /* 0xfffffc1c06007986 */ /* 0x000fe2000c101508 */
[----:B------:R-:W-:-:S03]  /*16f0*/  PRMT R13, R12, 0x7632, R13 ;  /* 0x000076320c0d7816 */ /* 0x000fc6000000000d */
[----:B------:R-:W-:Y:S01]  /*1700*/  STG.E.U16 desc[UR8][R6.64+-0x2], R29 ;  /* 0xfffffe1d06007986 */ /* 0x000fe2000c101508 */
[----:B0-----:R-:W-:-:S03]  /*1710*/  VIADD R5, R20, 0xc ;  /* 0x0000000c14057836 */ /* 0x001fc60000000000 */
[----:B------:R0:W-:Y:S01]  /*1720*/  STG.E.U16 desc[UR8][R6.64], R10 ;  /* 0x0000000a06007986 */ /* 0x0001e2000c101508 */
[----:B------:R-:W-:Y:S01]  /*1730*/  IADD3 R20, PT, PT, R20, 0x10, RZ ;  /* 0x0000001014147810 */ /* 0x000fe20007ffe0ff */
[----:B------:R-:W-:Y:S02]  /*1740*/  IMAD.WIDE R4, R5, 0x2, R22 ;  /* 0x0000000205047825 */ /* 0x000fe400078e0216 */
[----:B------:R1:W-:Y:S04]  /*1750*/  STG.E.U16 desc[UR8][R6.64+0x2], R11 ;  /* 0x0000020b06007986 */ /* 0x0003e8000c101508 */
[----:B------:R3:W-:Y:S01]  /*1760*/  STG.E.U16 desc[UR8][R8.64+-0x4], R12 ;  /* 0xfffffc0c08007986 */ /* 0x0007e2000c101508 */
[----:B0-----:R-:W-:-:S03]  /*1770*/  PRMT R10, R16, 0x7632, R10 ;  /* 0x00007632100a7816 */ /* 0x001fc6000000000a */
[----:B------:R3:W-:Y:S01]  /*1780*/  STG.E.U16 desc[UR8][R8.64+-0x2], R13 ;  /* 0xfffffe0d08007986 */ /* 0x0007e2000c101508 */
[----:B-1----:R-:W-:-:S03]  /*1790*/  PRMT R7, R14, 0x7632, R7 ;  /* 0x000076320e077816 */ /* 0x002fc60000000007 */
[----:B------:R3:W-:Y:S01]  /*17a0*/  STG.E.U16 desc[UR8][R8.64], R14 ;  /* 0x0000000e08007986 */ /* 0x0007e2000c101508 */
[----:B------:R-:W-:-:S03]  /*17b0*/  PRMT R6, R18, 0x7632, R6 ;  /* 0x0000763212067816 */ /* 0x000fc60000000006 */
[----:B------:R3:W-:Y:S04]  /*17c0*/  STG.E.U16 desc[UR8][R8.64+0x2], R7 ;  /* 0x0000020708007986 */ /* 0x0007e8000c101508 */
[----:B------:R3:W-:Y:S04]  /*17d0*/  STG.E.U16 desc[UR8][R4.64+-0x4], R16 ;  /* 0xfffffc1004007986 */ /* 0x0007e8000c101508 */
[----:B------:R3:W-:Y:S04]  /*17e0*/  STG.E.U16 desc[UR8][R4.64+-0x2], R10 ;  /* 0xfffffe0a04007986 */ /* 0x0007e8000c101508 */
[----:B------:R3:W-:Y:S04]  /*17f0*/  STG.E.U16 desc[UR8][R4.64], R18 ;  /* 0x0000001204007986 */ /* 0x0007e8000c101508 */
[----:B------:R3:W-:Y:S01]  /*1800*/  STG.E.U16 desc[UR8][R4.64+0x2], R6 ;  /* 0x0000020604007986 */ /* 0x0007e2000c101508 */
[----:B------:R-:W-:Y:S05]  /*1810*/  @!P1 BRA `(.L_x_20) ;  /* 0xfffffffc00389947 */ /* 0x000fea000383ffff */
.L_x_19:
[----:B---3--:R-:W-:-:S05]  /*1820*/  IMAD.MOV R4, RZ, RZ, -R21 ;  /* 0x000000ffff047224 */ /* 0x008fca00078e0a15 */
[----:B------:R-:W-:-:S13]  /*1830*/  ISETP.GT.AND P1, PT, R4, 0x4, PT ;  /* 0x000000040400780c */ /* 0x000fda0003f24270 */
[----:B------:R-:W-:Y:S05]  /*1840*/  @!P1 BRA `(.L_x_21) ;  /* 0x0000000000649947 */ /* 0x000fea0003800000 */
[----:B------:R-:W1:Y:S01]  /*1850*/  LDS.128 R4, [UR5] ;  /* 0x00000005ff047984 */ /* 0x000e620008000c00 */
[----:B------:R-:W-:Y:S01]  /*1860*/  PLOP3.LUT P0, PT, PT, PT, PT, 0x8, 0x80 ;  /* 0x000000000080781c */ /* 0x000fe20003f0e170 */
[----:B------:R-:W-:Y:S02]  /*1870*/  VIADD R21, R21, 0x8 ;  /* 0x0000000815157836 */ /* 0x000fe40000000000 */
[----:B0-2---:R-:W0:Y:S01]  /*1880*/  LDS.128 R8, [UR5+0x10] ;  /* 0x00001005ff087984 */ /* 0x005e220008000c00 */
[----:B------:R-:W-:Y:S01]  /*1890*/  UIADD3 UR5, UPT, UPT, UR5, 0x20, URZ ;  /* 0x0000002005057890 */ /* 0x000fe2000fffe0ff */
[----:B-1----:R-:W-:Y:S01]  /*18a0*/  F2FP.BF16.F32.PACK_AB R12, R5, R4 ;  /* 0x00000004050c723e */ /* 0x002fe200000010ff */
[C---:B------:R-:W-:Y:S01]  /*18b0*/  IMAD.WIDE R4, R20.reuse, 0x2, R22 ;  /* 0x0000000214047825 */ /* 0x040fe200078e0216 */
[----:B------:R-:W-:Y:S02]  /*18c0*/  F2FP.BF16.F32.PACK_AB R13, R7, R6 ;  /* 0x00000006070d723e */ /* 0x000fe400000010ff */
[----:B0-----:R-:W-:Y:S01]  /*18d0*/  F2FP.BF16.F32.PACK_AB R8, R9, R8 ;  /* 0x000000080908723e */ /* 0x001fe200000010ff */
[----:B------:R-:W-:Y:S01]  /*18e0*/  VIADD R7, R20, 0x4 ;  /* 0x0000000414077836 */ /* 0x000fe20000000000 */
[----:B------:R-:W-:Y:S01]  /*18f0*/  F2FP.BF16.F32.PACK_AB R10, R11, R10 ;  /* 0x0000000a0b0a723e */ /* 0x000fe200000010ff */
[----:B------:R0:W-:Y:S01]  /*1900*/  STG.E.U16 desc[UR8][R4.64+-0x4], R12 ;  /* 0xfffffc0c04007986 */ /* 0x0001e2000c101508 */
[----:B------:R-:W-:Y:S01]  /*1910*/  PRMT R14, R12, 0x7632, R14 ;  /* 0x000076320c0e7816 */ /* 0x000fe2000000000e */
[----:B------:R-:W-:Y:S01]  /*1920*/  IMAD.WIDE R6, R7, 0x2, R22 ;  /* 0x0000000207067825 */ /* 0x000fe200078e0216 */
[----:B------:R-:W-:Y:S01]  /*1930*/  PRMT R9, R13, 0x7632, R9 ;  /* 0x000076320d097816 */ /* 0x000fe20000000009 */
[----:B------:R1:W-:Y:S01]  /*1940*/  STG.E.U16 desc[UR8][R4.64], R13 ;  /* 0x0000000d04007986 */ /* 0x0003e2000c101508 */
[----:B------:R-:W-:Y:S01]  /*1950*/  PRMT R11, R8, 0x7632, R11 ;  /* 0x00007632080b7816 */ /* 0x000fe2000000000b */
[----:B------:R-:W-:-:S02]  /*1960*/  VIADD R20, R20, 0x8 ;  /* 0x0000000814147836 */ /* 0x000fc40000000000 */
[----:B------:R1:W-:Y:S01]  /*1970*/  STG.E.U16 desc[UR8][R4.64+-0x2], R14 ;  /* 0xfffffe0e04007986 */ /* 0x0003e2000c101508 */
[----:B0-----:R-:W-:-:S03]  /*1980*/  PRMT R12, R10, 0x7632, R12 ;  /* 0x000076320a0c7816 */ /* 0x001fc6000000000c */
[----:B------:R1:W-:Y:S04]  /*1990*/  STG.E.U16 desc[UR8][R4.64+0x2], R9 ;  /* 0x0000020904007986 */ /* 0x0003e8000c101508 */
[----:B------:R1:W-:Y:S04]  /*19a0*/  STG.E.U16 desc[UR8][R6.64+-0x4], R8 ;  /* 0xfffffc0806007986 */ /* 0x0003e8000c101508 */
[----:B------:R1:W-:Y:S04]  /*19b0*/  STG.E.U16 desc[UR8][R6.64+-0x2], R11 ;  /* 0xfffffe0b06007986 */ /* 0x0003e8000c101508 */
[----:B------:R1:W-:Y:S04]  /*19c0*/  STG.E.U16 desc[UR8][R6.64], R10 ;  /* 0x0000000a06007986 */ /* 0x0003e8000c101508 */
[----:B------:R1:W-:Y:S02]  /*19d0*/  STG.E.U16 desc[UR8][R6.64+0x2], R12 ;  /* 0x0000020c06007986 */ /* 0x0003e4000c101508 */
.L_x_21:
[----:B------:R-:W-:-:S13]  /*19e0*/  ISETP.NE.OR P0, PT, R21, RZ, P0 ;  /* 0x000000ff1500720c */ /* 0x000fda0000705670 */
[----:B------:R-:W-:Y:S05]  /*19f0*/  @!P0 BRA `(.L_x_17) ;  /* 0x00000000003c8947 */ /* 0x000fea0003800000 */
.L_x_18:
[----:B-1-3--:R-:W0:Y:S01]  /*1a00*/  LDS.128 R4, [UR5] ;  /* 0x00000005ff047984 */ /* 0x00ae220008000c00 */
[----:B------:R-:W-:Y:S01]  /*1a10*/  VIADD R21, R21, 0x4 ;  /* 0x0000000415157836 */ /* 0x000fe20000000000 */
[----:B------:R-:W-:-:S04]  /*1a20*/  UIADD3 UR5, UPT, UPT, UR5, 0x10, URZ ;  /* 0x0000001005057890 */ /* 0x000fc8000fffe0ff */
[----:B------:R-:W-:Y:S02]  /*1a30*/  ISETP.NE.AND P0, PT, R21, RZ, PT ;  /* 0x000000ff1500720c */ /* 0x000fe40003f05270 */
[----:B0-2---:R-:W-:Y:S01]  /*1a40*/  F2FP.BF16.F32.PACK_AB R8, R5, R4 ;  /* 0x000000040508723e */ /* 0x005fe200000010ff */
[----:B------:R-:W-:Y:S01]  /*1a50*/  IMAD.WIDE R4, R20, 0x2, R22 ;  /* 0x0000000214047825 */ /* 0x000fe200078e0216 */
[----:B------:R-:W-:Y:S02]  /*1a60*/  F2FP.BF16.F32.PACK_AB R6, R7, R6 ;  /* 0x000000060706723e */ /* 0x000fe400000010ff */
[----:B------:R-:W-:Y:S01]  /*1a70*/  PRMT R7, R8, 0x7632, R7 ;  /* 0x0000763208077816 */ /* 0x000fe20000000007 */
[----:B------:R-:W-:Y:S01]  /*1a80*/  VIADD R20, R20, 0x4 ;  /* 0x0000000414147836 */ /* 0x000fe20000000000 */
[----:B------:R-:W-:Y:S01]  /*1a90*/  PRMT R9, R6, 0x7632, R9 ;  /* 0x0000763206097816 */ /* 0x000fe20000000009 */
[----:B------:R3:W-:Y:S04]  /*1aa0*/  STG.E.U16 desc[UR8][R4.64+-0x4], R8 ;  /* 0xfffffc0804007986 */ /* 0x0007e8000c101508 */
[----:B------:R3:W-:Y:S04]  /*1ab0*/  STG.E.U16 desc[UR8][R4.64+-0x2], R7 ;  /* 0xfffffe0704007986 */ /* 0x0007e8000c101508 */
[----:B------:R3:W-:Y:S04]  /*1ac0*/  STG.E.U16 desc[UR8][R4.64], R6 ;  /* 0x0000000604007986 */ /* 0x0007e8000c101508 */
[----:B------:R3:W-:Y:S01]  /*1ad0*/  STG.E.U16 desc[UR8][R4.64+0x2], R9 ;  /* 0x0000020904007986 */ /* 0x0007e2000c101508 */
[----:B------:R-:W-:Y:S05]  /*1ae0*/  @P0 BRA `(.L_x_18) ;  /* 0xfffffffc00c40947 */ /* 0x000fea000383ffff */
.L_x_17:
[----:B------:R-:W-:-:S13]  /*1af0*/  ISETP.NE.AND P0, PT, R2, RZ, PT ;  /* 0x000000ff0200720c */ /* 0x000fda0003f05270 */
[----:B------:R-:W-:Y:S05]  /*1b00*/  @!P0 EXIT ;  /* 0x000000000000894d */ /* 0x000fea0003800000 */
[----:B-1-3--:R-:W1:Y:S01]  /*1b10*/  S2R R7, SR_CgaCtaId ;  /* 0x0000000000077919 */ /* 0x00ae620000008800 */
[----:B------:R-:W3:Y:S01]  /*1b20*/  LDC.64 R4, c[0x0][0x390] ;  /* 0x0000e400ff047b82 */ /* 0x000ee20000000a00 */
[----:B------:R-:W-:-:S04]  /*1b30*/  MOV R6, 0x400 ;  /* 0x0000040000067802 */ /* 0x000fc80000000f00 */
[----:B-1----:R-:W-:Y:S02]  /*1b40*/  LEA R6, R7, R6, 0x18 ;  /* 0x0000000607067211 */ /* 0x002fe400078ec0ff */
[----:B------:R-:W-:-:S03]  /*1b50*/  IADD3 R7, PT, PT, R0, R3, RZ ;  /* 0x0000000300077210 */ /* 0x000fc60007ffe0ff */
[----:B------:R-:W-:Y:S02]  /*1b60*/  IMAD R0, R3, 0x4, R6 ;  /* 0x0000000403007824 */ /* 0x000fe400078e0206 */
[----:B------:R-:W-:-:S07]  /*1b70*/  IMAD.MOV R6, RZ, RZ, -R2 ;  /* 0x000000ffff067224 */ /* 0x000fce00078e0a02 */
.L_x_22:
[----:B-1----:R1:W0:Y:S01]  /*1b80*/  LDS R2, [R0] ;  /* 0x0000000000027984 */ /* 0x0022220000000800 */
[----:B------:R-:W-:-:S05]  /*1b90*/  VIADD R6, R6, 0x1 ;  /* 0x0000000106067836 */ /* 0x000fca0000000000 */
[----:B------:R-:W-:Y:S01]  /*1ba0*/  ISETP.NE.AND P0, PT, R6, RZ, PT ;  /* 0x000000ff0600720c */ /* 0x000fe20003f05270 */
[----:B-1----:R-:W-:Y:S01]  /*1bb0*/  VIADD R0, R0, 0x4 ;  /* 0x0000000400007836 */ /* 0x002fe20000000000 */
[----:B0-2---:R-:W-:Y:S01]  /*1bc0*/  F2FP.BF16.F32.PACK_AB R8, RZ, R2 ;  /* 0x00000002ff08723e */ /* 0x005fe200000010ff */
[----:B---3--:R-:W-:-:S04]  /*1bd0*/  IMAD.WIDE R2, R7, 0x2, R4 ;  /* 0x0000000207027825 */ /* 0x008fc800078e0204 */
[----:B------:R-:W-:Y:S01]  /*1be0*/  VIADD R7, R7, 0x1 ;  /* 0x0000000107077836 */ /* 0x000fe20000000000 */
[----:B------:R1:W-:Y:S05]  /*1bf0*/  STG.E.U16 desc[UR8][R2.64], R8 ;  /* 0x0000000802007986 */ /* 0x0003ea000c101508 */
[----:B------:R-:W-:Y:S05]  /*1c00*/  @P0 BRA `(.L_x_22) ;  /* 0xfffffffc00dc0947 */ /* 0x000fea000383ffff */
[----:B------:R-:W-:Y:S05]  /*1c10*/  EXIT ;  /* 0x000000000000794d */ /* 0x000fea0003800000 */
.L_x_23:
[----:B------:R-:W-:-:S00]  /*1c20*/  BRA `(.L_x_23) ;  /* 0xfffffffc00fc7947 */ /* 0x000fc0000383ffff */
[----:B------:R-:W-:-:S00]  /*1c30*/  NOP ;  /* 0x0000000000007918 */ /* 0x000fc00000000000 */
        /* <DEDUP_REMOVED lines=12> */
.L_x_24:


//--------------------- .nv.shared.scatter_add_sub4bit_bf16 --------------------------
	.section	.nv.shared.scatter_add_sub4bit_bf16,"aw",@nobits
	.sectionflags	@""
	.align	16
	.zero		1024


//--------------------- .nv.shared.reserved.0     --------------------------
	.section	.nv.shared.reserved.0,"aw",@nobits
	.weak		__nv_reservedSMEM_offset_0_alias
	.size		__nv_reservedSMEM_offset_0_alias, 0, 64
	.other		__nv_reservedSMEM_offset_0_alias,@"STO_CUDA_RESERVED_SHARED STV_DEFAULT"
__nv_reservedSMEM_offset_0_alias:
	.zero		0
	.zero		64


//--------------------- .nv.constant0.scatter_add_sub4bit_bf16 --------------------------
	.section	.nv.constant0.scatter_add_sub4bit_bf16,"a",@progbits
	.sectionflags	@""
	.align	4
.nv.constant0.scatter_add_sub4bit_bf16:
	.zero		928


//--------------------- SYMBOLS --------------------------

	.type		.nv.reservedSmem.offset0,@object
	.size		.nv.reservedSmem.offset0,0x4
	.type		.nv.reservedSmem.cap,@object
	.size		.nv.reservedSmem.cap,0x4
